# CuTe-DSL kernel — source=fa4 family=fa4_bwd_sm100
# config = {"dtype": "Float16", "causal": false, "use_2cta": true, "head_dim": 64}


// ===== COMPILED SASS (sm_100a) =====

	.target	sm_100a

	.elftype	@"ET_EXEC"


//--------------------- .note.nv.tkinfo           --------------------------
	.section	.note.nv.tkinfo,"",@"SHT_NOTE"
	.sectionflags	@"SHF_NOTE_NV_TKINFO"
	.tkinfo
        /*0018*/ 	.word	0x00000081
        /*0030*/ 	.string	""
        /*0030*/ 	.string	"ptxas"
        /*0030*/ 	.string	"Cuda compilation tools, release 12.9, V12.9.83"
        /*0030*/ 	.string	"Build system must define TOOLS_VERSION_EXTENDED"
        /*0030*/ 	.string	"-O 3 -arch sm_100a "



//--------------------- .note.nv.cuver            --------------------------
	.section	.note.nv.cuver,"",@"SHT_NOTE"
	.sectionflags	@"SHF_NOTE_NV_CUVER"
        /*0018*/ 	.short	0x0001
        /*001a*/ 	.short	0x0064
        /*001c*/ 	.short	0x0001
        /*001e*/ 	.short	0x0000
        /*0020*/ 	.short	0x0001
        /*0022*/ 	.short	0x0000


//--------------------- .nv.info                  --------------------------
	.section	.nv.info,"",@"SHT_CUDA_INFO"
	.align	4


	//----- nvinfo : EIATTR_REGCOUNT
	.align		4
        /*0000*/ 	.byte	0x04, 0x2f
        /*0002*/ 	.short	(.L_6 - .L_5)
	.align		4
.L_5:
        /*0004*/ 	.word	index@(kernel_cutlass_kernel_flash_attncuteflash_bwd_sm100FlashAttentionBackwardSm100_object_at__tensor0000o6411101213_tensor0000_o_6410111213_tensor0000o6411101213_tensor0000_o_6410111213_tenso_0)
        /*0008*/ 	.word	0x00000080


	//----- nvinfo : EIATTR_FRAME_SIZE
	.align		4
.L_6:
        /*000c*/ 	.byte	0x04, 0x11
        /*000e*/ 	.short	(.L_8 - .L_7)
	.align		4
.L_7:
        /*0010*/ 	.word	index@($__internal_2_$__cuda_sm10x_tcgen05_guardrail_trap_unallocated_columns_being_dealloced)
        /*0014*/ 	.word	0x00000008


	//----- nvinfo : EIATTR_FRAME_SIZE
	.align		4
.L_8:
        /*0018*/ 	.byte	0x04, 0x11
        /*001a*/ 	.short	(.L_10 - .L_9)
	.align		4
.L_9:
        /*001c*/ 	.word	index@($__internal_1_$__cuda_sm10x_tcgen05_guardrail_trap_phase_invalid_during_alloc)
        /*0020*/ 	.word	0x00000008


	//----- nvinfo : EIATTR_FRAME_SIZE
	.align		4
.L_10:
        /*0024*/ 	.byte	0x04, 0x11
        /*0026*/ 	.short	(.L_12 - .L_11)
	.align		4
.L_11:
        /*0028*/ 	.word	index@($__internal_0_$__cuda_sm10x_tcgen05_guardrail_trap_col_being_dealloced_not_returned_by_alloc)
        /*002c*/ 	.word	0x00000008


	//----- nvinfo : EIATTR_FRAME_SIZE
	.align		4
.L_12:
        /*0030*/ 	.byte	0x04, 0x11
        /*0032*/ 	.short	(.L_14 - .L_13)
	.align		4
.L_13:
        /*0034*/ 	.word	index@(kernel_cutlass_kernel_flash_attncuteflash_bwd_sm100FlashAttentionBackwardSm100_object_at__tensor0000o6411101213_tensor0000_o_6410111213_tensor0000o6411101213_tensor0000_o_6410111213_tenso_0)
        /*0038*/ 	.word	0x00000008


	//----- nvinfo : EIATTR_MIN_STACK_SIZE
	.align		4
.L_14:
        /*003c*/ 	.byte	0x04, 0x12
        /*003e*/ 	.short	(.L_16 - .L_15)
	.align		4
.L_15:
        /*0040*/ 	.word	index@(kernel_cutlass_kernel_flash_attncuteflash_bwd_sm100FlashAttentionBackwardSm100_object_at__tensor0000o6411101213_tensor0000_o_6410111213_tensor0000o6411101213_tensor0000_o_6410111213_tenso_0)
        /*0044*/ 	.word	0x00000008
.L_16:


//--------------------- .nv.info.kernel_cutlass_kernel_flash_attncuteflash_bwd_sm100FlashAttentionBackwardSm100_object_at__tensor0000o6411101213_tensor0000_o_6410111213_tensor0000o6411101213_tensor0000_o_6410111213_tenso_0 --------------------------
	.section	.nv.info.kernel_cutlass_kernel_flash_attncuteflash_bwd_sm100FlashAttentionBackwardSm100_object_at__tensor0000o6411101213_tensor0000_o_6410111213_tensor0000o6411101213_tensor0000_o_6410111213_tenso_0,"",@"SHT_CUDA_INFO"
	.sectionflags	@""
	.align	4


	//----- nvinfo : EIATTR_CUDA_API_VERSION
	.align		4
        /*0000*/ 	.byte	0x04, 0x37
        /*0002*/ 	.short	(.L_18 - .L_17)
.L_17:
        /*0004*/ 	.word	0x00000081


	//----- nvinfo : EIATTR_KPARAM_INFO
	.align		4
.L_18:
        /*0008*/ 	.byte	0x04, 0x17
        /*000a*/ 	.short	(.L_20 - .L_19)
.L_19:
        /*000c*/ 	.word	0x00000000
        /*0010*/ 	.short	0x0021
        /*0012*/ 	.short	0x0624
        /*0014*/ 	.byte	0x00, 0xf0, 0x31, 0x00


	//----- nvinfo : EIATTR_KPARAM_INFO
	.align		4
.L_20:
        /*0018*/ 	.byte	0x04, 0x17
        /*001a*/ 	.short	(.L_22 - .L_21)
.L_21:
        /*001c*/ 	.word	0x00000000
        /*0020*/ 	.short	0x0020
        /*0022*/ 	.short	0x0620
        /*0024*/ 	.byte	0x00, 0xf0, 0x11, 0x00


	//----- nvinfo : EIATTR_KPARAM_INFO
	.align		4
.L_22:
        /*0028*/ 	.byte	0x04, 0x17
        /*002a*/ 	.short	(.L_24 - .L_23)
.L_23:
        /*002c*/ 	.word	0x00000000
        /*0030*/ 	.short	0x001f
        /*0032*/ 	.short	0x061c
        /*0034*/ 	.byte	0x00, 0xf0, 0x11, 0x00


	//----- nvinfo : EIATTR_KPARAM_INFO
	.align		4
.L_24:
        /*0038*/ 	.byte	0x04, 0x17
        /*003a*/ 	.short	(.L_26 - .L_25)
.L_25:
        /*003c*/ 	.word	0x00000000
        /*0040*/ 	.short	0x001e
        /*0042*/ 	.short	0x0618
        /*0044*/ 	.byte	0x00, 0xf0, 0x11, 0x00


	//----- nvinfo : EIATTR_KPARAM_INFO
	.align		4
.L_26:
        /*0048*/ 	.byte	0x04, 0x17
        /*004a*/ 	.short	(.L_28 - .L_27)
.L_27:
        /*004c*/ 	.word	0x00000000
        /*0050*/ 	.short	0x001d
        /*0052*/ 	.short	0x0614
        /*0054*/ 	.byte	0x00, 0xf0, 0x11, 0x00


	//----- nvinfo : EIATTR_KPARAM_INFO
	.align		4
.L_28:
        /*0058*/ 	.byte	0x04, 0x17
        /*005a*/ 	.short	(.L_30 - .L_29)
.L_29:
        /*005c*/ 	.word	0x00000000
        /*0060*/ 	.short	0x001c
        /*0062*/ 	.short	0x0610
        /*0064*/ 	.byte	0x00, 0xf0, 0x11, 0x00


	//----- nvinfo : EIATTR_KPARAM_INFO
	.align		4
.L_30:
        /*0068*/ 	.byte	0x04, 0x17
        /*006a*/ 	.short	(.L_32 - .L_31)
.L_31:
        /*006c*/ 	.word	0x00000000
        /*0070*/ 	.short	0x001b
        /*0072*/ 	.short	0x060c
        /*0074*/ 	.byte	0x00, 0xf0, 0x0d, 0x00


	//----- nvinfo : EIATTR_KPARAM_INFO
	.align		4
.L_32:
        /*0078*/ 	.byte	0x04, 0x17
        /*007a*/ 	.short	(.L_34 - .L_33)
.L_33:
        /*007c*/ 	.word	0x00000000
        /*0080*/ 	.short	0x001a
        /*0082*/ 	.short	0x0609
        /*0084*/ 	.byte	0x00, 0xf0, 0x0d, 0x00


	//----- nvinfo : EIATTR_KPARAM_INFO
	.align		4
.L_34:
        /*0088*/ 	.byte	0x04, 0x17
        /*008a*/ 	.short	(.L_36 - .L_35)
.L_35:
        /*008c*/ 	.word	0x00000000
        /*0090*/ 	.short	0x0019
        /*0092*/ 	.short	0x0606
        /*0094*/ 	.byte	0x00, 0xf0, 0x0d, 0x00


	//----- nvinfo : EIATTR_KPARAM_INFO
	.align		4
.L_36:
        /*0098*/ 	.byte	0x04, 0x17
        /*009a*/ 	.short	(.L_38 - .L_37)
.L_37:
        /*009c*/ 	.word	0x00000000
        /*00a0*/ 	.short	0x0018
        /*00a2*/ 	.short	0x0603
        /*00a4*/ 	.byte	0x00, 0xf0, 0x0d, 0x00


	//----- nvinfo : EIATTR_KPARAM_INFO
	.align		4
.L_38:
        /*00a8*/ 	.byte	0x04, 0x17
        /*00aa*/ 	.short	(.L_40 - .L_39)
.L_39:
        /*00ac*/ 	.word	0x00000000
        /*00b0*/ 	.short	0x0017
        /*00b2*/ 	.short	0x0600
        /*00b4*/ 	.byte	0x00, 0xf0, 0x0d, 0x00


	//----- nvinfo : EIATTR_KPARAM_INFO
	.align		4
.L_40:
        /*00b8*/ 	.byte	0x04, 0x17
        /*00ba*/ 	.short	(.L_42 - .L_41)
.L_41:
        /*00bc*/ 	.word	0x00000000
        /*00c0*/ 	.short	0x0016
        /*00c2*/ 	.short	0x0580
        /*00c4*/ 	.byte	0x00, 0xf0, 0x01, 0x02


	//----- nvinfo : EIATTR_KPARAM_INFO
	.align		4
.L_42:
        /*00c8*/ 	.byte	0x04, 0x17
        /*00ca*/ 	.short	(.L_44 - .L_43)
.L_43:
        /*00cc*/ 	.word	0x00000000
        /*00d0*/ 	.short	0x0015
        /*00d2*/ 	.short	0x0500
        /*00d4*/ 	.byte	0x00, 0xf0, 0x01, 0x02


	//----- nvinfo : EIATTR_KPARAM_INFO
	.align		4
.L_44:
        /*00d8*/ 	.byte	0x04, 0x17
        /*00da*/ 	.short	(.L_46 - .L_45)
.L_45:
        /*00dc*/ 	.word	0x00000000
        /*00e0*/ 	.short	0x0014
        /*00e2*/ 	.short	0x0480
        /*00e4*/ 	.byte	0x00, 0xf0, 0x01, 0x02


	//----- nvinfo : EIATTR_KPARAM_INFO
	.align		4
.L_46:
        /*00e8*/ 	.byte	0x04, 0x17
        /*00ea*/ 	.short	(.L_48 - .L_47)
.L_47:
        /*00ec*/ 	.word	0x00000000
        /*00f0*/ 	.short	0x0013
        /*00f2*/ 	.short	0x0400
        /*00f4*/ 	.byte	0x00, 0xf0, 0x01, 0x02


	//----- nvinfo : EIATTR_KPARAM_INFO
	.align		4
.L_48:
        /*00f8*/ 	.byte	0x04, 0x17
        /*00fa*/ 	.short	(.L_50 - .L_49)
.L_49:
        /*00fc*/ 	.word	0x00000000
        /*0100*/ 	.short	0x0012
        /*0102*/ 	.short	0x0380
        /*0104*/ 	.byte	0x00, 0xf0, 0x01, 0x02


	//----- nvinfo : EIATTR_KPARAM_INFO
	.align		4
.L_50:
        /*0108*/ 	.byte	0x04, 0x17
        /*010a*/ 	.short	(.L_52 - .L_51)
.L_51:
        /*010c*/ 	.word	0x00000000
        /*0110*/ 	.short	0x0011
        /*0112*/ 	.short	0x0300
        /*0114*/ 	.byte	0x00, 0xf0, 0x01, 0x02


	//----- nvinfo : EIATTR_KPARAM_INFO
	.align		4
.L_52:
        /*0118*/ 	.byte	0x04, 0x17
        /*011a*/ 	.short	(.L_54 - .L_53)
.L_53:
        /*011c*/ 	.word	0x00000000
        /*0120*/ 	.short	0x0010
        /*0122*/ 	.short	0x0280
        /*0124*/ 	.byte	0x00, 0xf0, 0x01, 0x02


	//----- nvinfo : EIATTR_KPARAM_INFO
	.align		4
.L_54:
        /*0128*/ 	.byte	0x04, 0x17
        /*012a*/ 	.short	(.L_56 - .L_55)
.L_55:
        /*012c*/ 	.word	0x00000000
        /*0130*/ 	.short	0x000f
        /*0132*/ 	.short	0x0200
        /*0134*/ 	.byte	0x00, 0xf0, 0x01, 0x02


	//----- nvinfo : EIATTR_KPARAM_INFO
	.align		4
.L_56:
        /*0138*/ 	.byte	0x04, 0x17
        /*013a*/ 	.short	(.L_58 - .L_57)
.L_57:
        /*013c*/ 	.word	0x00000000
        /*0140*/ 	.short	0x000e
        /*0142*/ 	.short	0x0180
        /*0144*/ 	.byte	0x00, 0xf0, 0x01, 0x02


	//----- nvinfo : EIATTR_KPARAM_INFO
	.align		4
.L_58:
        /*0148*/ 	.byte	0x04, 0x17
        /*014a*/ 	.short	(.L_60 - .L_59)
.L_59:
        /*014c*/ 	.word	0x00000000
        /*0150*/ 	.short	0x000d
        /*0152*/ 	.short	0x013c
        /*0154*/ 	.byte	0x00, 0xf0, 0x31, 0x00


	//----- nvinfo : EIATTR_KPARAM_INFO
	.align		4
.L_60:
        /*0158*/ 	.byte	0x04, 0x17
        /*015a*/ 	.short	(.L_62 - .L_61)
.L_61:
        /*015c*/ 	.word	0x00000000
        /*0160*/ 	.short	0x000c
        /*0162*/ 	.short	0x0130
        /*0164*/ 	.byte	0x00, 0xf0, 0x31, 0x00


	//----- nvinfo : EIATTR_KPARAM_INFO
	.align		4
.L_62:
        /*0168*/ 	.byte	0x04, 0x17
        /*016a*/ 	.short	(.L_64 - .L_63)
.L_63:
        /*016c*/ 	.word	0x00000000
        /*0170*/ 	.short	0x000b
        /*0172*/ 	.short	0x0108
        /*0174*/ 	.byte	0x00, 0xf0, 0xa1, 0x00


	//----- nvinfo : EIATTR_KPARAM_INFO
	.align		4
.L_64:
        /*0178*/ 	.byte	0x04, 0x17
        /*017a*/ 	.short	(.L_66 - .L_65)
.L_65:
        /*017c*/ 	.word	0x00000000
        /*0180*/ 	.short	0x000a
        /*0182*/ 	.short	0x00d8
        /*0184*/ 	.byte	0x00, 0xf0, 0xc1, 0x00


	//----- nvinfo : EIATTR_KPARAM_INFO
	.align		4
.L_66:
        /*0188*/ 	.byte	0x04, 0x17
        /*018a*/ 	.short	(.L_68 - .L_67)
.L_67:
        /*018c*/ 	.word	0x00000000
        /*0190*/ 	.short	0x0009
        /*0192*/ 	.short	0x00a8
        /*0194*/ 	.byte	0x00, 0xf0, 0xc1, 0x00


	//----- nvinfo : EIATTR_KPARAM_INFO
	.align		4
.L_68:
        /*0198*/ 	.byte	0x04, 0x17
        /*019a*/ 	.short	(.L_70 - .L_69)
.L_69:
        /*019c*/ 	.word	0x00000000
        /*01a0*/ 	.short	0x0008
        /*01a2*/ 	.short	0x009c
        /*01a4*/ 	.byte	0x00, 0xf0, 0x31, 0x00


	//----- nvinfo : EIATTR_KPARAM_INFO
	.align		4
.L_70:
        /*01a8*/ 	.byte	0x04, 0x17
        /*01aa*/ 	.short	(.L_72 - .L_71)
.L_71:
        /*01ac*/ 	.word	0x00000000
        /*01b0*/ 	.short	0x0007
        /*01b2*/ 	.short	0x0090
        /*01b4*/ 	.byte	0x00, 0xf0, 0x31, 0x00


	//----- nvinfo : EIATTR_KPARAM_INFO
	.align		4
.L_72:
        /*01b8*/ 	.byte	0x04, 0x17
        /*01ba*/ 	.short	(.L_74 - .L_73)
.L_73:
        /*01bc*/ 	.word	0x00000000
        /*01c0*/ 	.short	0x0006
        /*01c2*/ 	.short	0x0068
        /*01c4*/ 	.byte	0x00, 0xf0, 0xa1, 0x00


	//----- nvinfo : EIATTR_KPARAM_INFO
	.align		4
.L_74:
        /*01c8*/ 	.byte	0x04, 0x17
        /*01ca*/ 	.short	(.L_76 - .L_75)
.L_75:
        /*01cc*/ 	.word	0x00000000
        /*01d0*/ 	.short	0x0005
        /*01d2*/ 	.short	0x0040
        /*01d4*/ 	.byte	0x00, 0xf0, 0xa1, 0x00


	//----- nvinfo : EIATTR_KPARAM_INFO
	.align		4
.L_76:
        /*01d8*/ 	.byte	0x04, 0x17
        /*01da*/ 	.short	(.L_78 - .L_77)
.L_77:
        /*01dc*/ 	.word	0x00000000
        /*01e0*/ 	.short	0x0004
        /*01e2*/ 	.short	0x0030
        /*01e4*/ 	.byte	0x00, 0xf0, 0x31, 0x00


	//----- nvinfo : EIATTR_KPARAM_INFO
	.align		4
.L_78:
        /*01e8*/ 	.byte	0x04, 0x17
        /*01ea*/ 	.short	(.L_80 - .L_79)
.L_79:
        /*01ec*/ 	.word	0x00000000
        /*01f0*/ 	.short	0x0003
        /*01f2*/ 	.short	0x0024
        /*01f4*/ 	.byte	0x00, 0xf0, 0x31, 0x00


	//----- nvinfo : EIATTR_KPARAM_INFO
	.align		4
.L_80:
        /*01f8*/ 	.byte	0x04, 0x17
        /*01fa*/ 	.short	(.L_82 - .L_81)
.L_81:
        /*01fc*/ 	.word	0x00000000
        /*0200*/ 	.short	0x0002
        /*0202*/ 	.short	0x0018
        /*0204*/ 	.byte	0x00, 0xf0, 0x31, 0x00


	//----- nvinfo : EIATTR_KPARAM_INFO
	.align		4
.L_82:
        /*0208*/ 	.byte	0x04, 0x17
        /*020a*/ 	.short	(.L_84 - .L_83)
.L_83:
        /*020c*/ 	.word	0x00000000
        /*0210*/ 	.short	0x0001
        /*0212*/ 	.short	0x000c
        /*0214*/ 	.byte	0x00, 0xf0, 0x31, 0x00


	//----- nvinfo : EIATTR_KPARAM_INFO
	.align		4
.L_84:
        /*0218*/ 	.byte	0x04, 0x17
        /*021a*/ 	.short	(.L_86 - .L_85)
.L_85:
        /*021c*/ 	.word	0x00000000
        /*0220*/ 	.short	0x0000
        /*0222*/ 	.short	0x0000
        /*0224*/ 	.byte	0x00, 0xf0, 0x31, 0x00


	//----- nvinfo : EIATTR_AT_ENTRY_FRAGMENTS
	.align		4
.L_86:
        /*0228*/ 	.byte	0x04, 0x4f
        /*022a*/ 	.short	(.L_88 - .L_87)


	//   ....[0]....
.L_87:
        /*022c*/ 	.word	0x00000004


	//   ....[1]....
        /*0230*/ 	.word	0x00000005


	//----- nvinfo : EIATTR_RESERVED_SMEM_USED
	.align		4
.L_88:
        /*0234*/ 	.byte	0x01, 0x41
	.zero		2


	//----- nvinfo : EIATTR_SPARSE_MMA_MASK
	.align		4
        /*0238*/ 	.byte	0x03, 0x50
        /*023a*/ 	.short	0x0000


	//----- nvinfo : EIATTR_TCGEN05_2CTA_USED
	.align		4
        /*023c*/ 	.byte	0x01, 0x52
	.zero		2


	//----- nvinfo : EIATTR_MAXREG_COUNT
	.align		4
        /*0240*/ 	.byte	0x03, 0x1b
        /*0242*/ 	.short	0x0080


	//----- nvinfo : EIATTR_NUM_BARRIERS
	.align		4
        /*0244*/ 	.byte	0x02, 0x4c
        /*0246*/ 	.byte	0x10
	.zero		1


	//----- nvinfo : EIATTR_ANNOTATIONS
	.align		4
        /*0248*/ 	.byte	0x04, 0x55
        /*024a*/ 	.short	(.L_90 - .L_89)


	//   ....[0]....
.L_89:
        /*024c*/ 	.word	0x00000001
        /*0250*/ 	.byte	0x60, 0x05, 0x00, 0x00, 0x01, 0x00, 0x00, 0x00, 0xf0, 0x17, 0x00, 0x00, 0x01, 0x00, 0x00, 0x00
        /*0260*/ 	.byte	0x90, 0x19, 0x00, 0x00, 0x01, 0x00, 0x00, 0x00, 0x80, 0x1d, 0x00, 0x00, 0x01, 0x00, 0x00, 0x00
        /*0270*/ 	.byte	0xd0, 0x20, 0x00, 0x00, 0x01, 0x00, 0x00, 0x00, 0x00, 0x65, 0x00, 0x00, 0x01, 0x00, 0x00, 0x00
        /*0280*/ 	.byte	0x30, 0x65, 0x00, 0x00, 0x01, 0x00, 0x00, 0x00, 0x10, 0x6a, 0x00, 0x00, 0x01, 0x00, 0x00, 0x00
        /*0290*/ 	.byte	0x70, 0x8f, 0x00, 0x00, 0x01, 0x00, 0x00, 0x00, 0x40, 0x9a, 0x00, 0x00, 0x01, 0x00, 0x00, 0x00
        /*02a0*/ 	.byte	0xa0, 0x9a, 0x00, 0x00, 0x01, 0x00, 0x00, 0x00, 0x60, 0x9b, 0x00, 0x00, 0x01, 0x00, 0x00, 0x00
        /*02b0*/ 	.byte	0xd0, 0x9b, 0x00, 0x00, 0x01, 0x00, 0x00, 0x00, 0x80, 0x9e, 0x00, 0x00


	//----- nvinfo : EIATTR_INT_WARP_WIDE_INSTR_OFFSETS
	.align		4
.L_90:
        /*02bc*/ 	.byte	0x04, 0x31
        /*02be*/ 	.short	(.L_92 - .L_91)


	//   ....[0]....
.L_91:
        /*02c0*/ 	.word	0x000066b0


	//   ....[1]....
        /*02c4*/ 	.word	0x000066e0


	//----- nvinfo : EIATTR_COOP_GROUP_MASK_REGIDS
	.align		4
.L_92:
        /*02c8*/ 	.byte	0x04, 0x29
        /*02ca*/ 	.short	(.L_94 - .L_93)


	//   ....[0]....
.L_93:
        /*02cc*/ 	.word	0xffffffff


	//   ....[1]....
        /*02d0*/ 	.word	0xffffffff


	//   ....[2]....
        /*02d4*/ 	.word	0xffffffff


	//   ....[3]....
        /*02d8*/ 	.word	0xffffffff


	//   ....[4]....
        /*02dc*/ 	.word	0xffffffff


	//   ....[5]....
        /*02e0*/ 	.word	0xffffffff


	//   ....[6]....
        /*02e4*/ 	.word	0xffffffff


	//   ....[7]....
        /*02e8*/ 	.word	0xffffffff


	//   ....[8]....
        /*02ec*/ 	.word	0xffffffff


	//   ....[9]....
        /*02f0*/ 	.word	0xffffffff


	//   ....[10]....
        /*02f4*/ 	.word	0xffffffff


	//   ....[11]....
        /*02f8*/ 	.word	0xffffffff


	//   ....[12]....
        /*02fc*/ 	.word	0xffffffff


	//   ....[13]....
        /*0300*/ 	.word	0xffffffff


	//----- nvinfo : EIATTR_COOP_GROUP_INSTR_OFFSETS
	.align		4
.L_94:
        /*0304*/ 	.byte	0x04, 0x28
        /*0306*/ 	.short	(.L_96 - .L_95)


	//   ....[0]....
.L_95:
        /*0308*/ 	.word	0x00000750


	//   ....[1]....
        /*030c*/ 	.word	0x000008e0


	//   ....[2]....
        /*0310*/ 	.word	0x00000aa0


	//   ....[3]....
        /*0314*/ 	.word	0x00000c30


	//   ....[4]....
        /*0318*/ 	.word	0x00000dc0


	//   ....[5]....
        /*031c*/ 	.word	0x000011a0


	//   ....[6]....
        /*0320*/ 	.word	0x00002b30


	//   ....[7]....
        /*0324*/ 	.word	0x00003140


	//   ....[8]....
        /*0328*/ 	.word	0x00006540


	//   ....[9]....
        /*032c*/ 	.word	0x000067a0


	//   ....[10]....
        /*0330*/ 	.word	0x000094b0


	//   ....[11]....
        /*0334*/ 	.word	0x000099f0


	//   ....[12]....
        /*0338*/ 	.word	0x00009de0


	//   ....[13]....
        /*033c*/ 	.word	0x0000a060


	//----- nvinfo : EIATTR_REG_RECONFIG
	.align		4
.L_96:
        /*0340*/ 	.byte	0x01, 0x54
	.zero		2


	//----- nvinfo : EIATTR_VRC_CTA_INIT_COUNT
	.align		4
        /*0344*/ 	.byte	0x02, 0x4a
        /*0346*/ 	.byte	0x80
	.zero		1


	//----- nvinfo : EIATTR_MBARRIER_INSTR_OFFSETS
	.align		4
        /*0348*/ 	.byte	0x04, 0x39
        /*034a*/ 	.short	(.L_98 - .L_97)


	//   ....[0]....
.L_97:
        /*034c*/ 	.word	0x000003d0
        /*0350*/ 	.word	0x000000ff
        /*0354*/ 	.word	0x00000118
        /*0358*/ 	.short	0x0100
        /*035a*/ 	.byte	0x04
	.zero		1


	//   ....[1]....
        /*035c*/ 	.word	0x000003e0
        /*0360*/ 	.word	0x000000ff
        /*0364*/ 	.word	0x00000110
        /*0368*/ 	.short	0x0100
        /*036a*/ 	.byte	0x04
	.zero		1


	//   ....[2]....
        /*036c*/ 	.word	0x000003f0
        /*0370*/ 	.word	0x000000ff
        /*0374*/ 	.word	0x00000120
        /*0378*/ 	.short	0x0100
        /*037a*/ 	.byte	0x04
	.zero		1


	//   ....[3]....
        /*037c*/ 	.word	0x000004b0
        /*0380*/ 	.word	0x000000ff
        /*0384*/ 	.word	0x000000e8
        /*0388*/ 	.short	0x0100
        /*038a*/ 	.byte	0x06
	.zero		1


	//   ....[4]....
        /*038c*/ 	.word	0x000006e0
        /*0390*/ 	.word	0x000000ff
        /*0394*/ 	.word	0x00000040
        /*0398*/ 	.short	0x0100
        /*039a*/ 	.byte	0x04
	.zero		1


	//   ....[5]....
        /*039c*/ 	.word	0x000006f0
        /*03a0*/ 	.word	0x000000ff
        /*03a4*/ 	.word	0x00000048
        /*03a8*/ 	.short	0x0100
        /*03aa*/ 	.byte	0x04
	.zero		1


	//   ....[6]....
        /*03ac*/ 	.word	0x00000880
        /*03b0*/ 	.word	0x000000ff
        /*03b4*/ 	.word	0x00000050
        /*03b8*/ 	.short	0x0100
        /*03ba*/ 	.byte	0x06
	.zero		1


	//   ....[7]....
        /*03bc*/ 	.word	0x00000890
        /*03c0*/ 	.word	0x000000ff
        /*03c4*/ 	.word	0x00000058
        /*03c8*/ 	.short	0x0100
        /*03ca*/ 	.byte	0x06
	.zero		1


	//   ....[8]....
        /*03cc*/ 	.word	0x00000a10
        /*03d0*/ 	.word	0x000000ff
        /*03d4*/ 	.word	0x00000070
        /*03d8*/ 	.short	0x0100
        /*03da*/ 	.byte	0x04
	.zero		1


	//   ....[9]....
        /*03dc*/ 	.word	0x00000a20
        /*03e0*/ 	.word	0x000000ff
        /*03e4*/ 	.word	0x00000078
        /*03e8*/ 	.short	0x0100
        /*03ea*/ 	.byte	0x04
	.zero		1


	//   ....[10]....
        /*03ec*/ 	.word	0x00000a30
        /*03f0*/ 	.word	0x000000ff
        /*03f4*/ 	.word	0x00000080
        /*03f8*/ 	.short	0x0100
        /*03fa*/ 	.byte	0x04
	.zero		1


	//   ....[11]....
        /*03fc*/ 	.word	0x00000a40
        /*0400*/ 	.word	0x000000ff
        /*0404*/ 	.word	0x00000088
        /*0408*/ 	.short	0x0100
        /*040a*/ 	.byte	0x04
	.zero		1


	//   ....[12]....
        /*040c*/ 	.word	0x00000bd0
        /*0410*/ 	.word	0x000000ff
        /*0414*/ 	.word	0x00000090
        /*0418*/ 	.short	0x0100
        /*041a*/ 	.byte	0x06
	.zero		1


	//   ....[13]....
        /*041c*/ 	.word	0x00000be0
        /*0420*/ 	.word	0x000000ff
        /*0424*/ 	.word	0x00000098
        /*0428*/ 	.short	0x0100
        /*042a*/ 	.byte	0x06
	.zero		1


	//   ....[14]....
        /*042c*/ 	.word	0x00000d60
        /*0430*/ 	.word	0x000000ff
        /*0434*/ 	.word	0x00000060
        /*0438*/ 	.short	0x0100
        /*043a*/ 	.byte	0x06
	.zero		1


	//   ....[15]....
        /*043c*/ 	.word	0x00000d70
        /*0440*/ 	.word	0x000000ff
        /*0444*/ 	.word	0x00000068
        /*0448*/ 	.short	0x0100
        /*044a*/ 	.byte	0x06
	.zero		1


	//   ....[16]....
        /*044c*/ 	.word	0x00000ff0
        /*0450*/ 	.word	0x000000ff
        /*0454*/ 	.word	0x00000020
        /*0458*/ 	.short	0x0100
        /*045a*/ 	.byte	0x05
	.zero		1


	//   ....[17]....
        /*045c*/ 	.word	0x00001000
        /*0460*/ 	.word	0x000000ff
        /*0464*/ 	.word	0x00000028
        /*0468*/ 	.short	0x0100
        /*046a*/ 	.byte	0x05
	.zero		1


	//   ....[18]....
        /*046c*/ 	.word	0x00001010
        /*0470*/ 	.word	0x000000ff
        /*0474*/ 	.word	0x00000030
        /*0478*/ 	.short	0x0100
        /*047a*/ 	.byte	0x04
	.zero		1


	//   ....[19]....
        /*047c*/ 	.word	0x00001020
        /*0480*/ 	.word	0x000000ff
        /*0484*/ 	.word	0x00000038
        /*0488*/ 	.short	0x0100
        /*048a*/ 	.byte	0x04
	.zero		1


	//   ....[20]....
        /*048c*/ 	.word	0x00001030
        /*0490*/ 	.word	0x000000ff
        /*0494*/ 	.word	0x00000000
        /*0498*/ 	.short	0x0100
        /*049a*/ 	.byte	0x04
	.zero		1


	//   ....[21]....
        /*049c*/ 	.word	0x00001040
        /*04a0*/ 	.word	0x000000ff
        /*04a4*/ 	.word	0x00000008
        /*04a8*/ 	.short	0x0100
        /*04aa*/ 	.byte	0x04
	.zero		1


	//   ....[22]....
        /*04ac*/ 	.word	0x000010f0
        /*04b0*/ 	.word	0x000000ff
        /*04b4*/ 	.word	0x000000f0
        /*04b8*/ 	.short	0x0100
        /*04ba*/ 	.byte	0x04
	.zero		1


	//   ....[23]....
        /*04bc*/ 	.word	0x00001100
        /*04c0*/ 	.word	0x000000ff
        /*04c4*/ 	.word	0x000000f8
        /*04c8*/ 	.short	0x0100
        /*04ca*/ 	.byte	0x04
	.zero		1


	//   ....[24]....
        /*04cc*/ 	.word	0x00001110
        /*04d0*/ 	.word	0x000000ff
        /*04d4*/ 	.word	0x00000100
        /*04d8*/ 	.short	0x0100
        /*04da*/ 	.byte	0x04
	.zero		1


	//   ....[25]....
        /*04dc*/ 	.word	0x00001120
        /*04e0*/ 	.word	0x000000ff
        /*04e4*/ 	.word	0x00000108
        /*04e8*/ 	.short	0x0100
        /*04ea*/ 	.byte	0x04
	.zero		1


	//   ....[26]....
        /*04ec*/ 	.word	0x00001130
        /*04f0*/ 	.word	0x000000ff
        /*04f4*/ 	.word	0x00000010
        /*04f8*/ 	.short	0x0100
        /*04fa*/ 	.byte	0x04
	.zero		1


	//   ....[27]....
        /*04fc*/ 	.word	0x00001140
        /*0500*/ 	.word	0x000000ff
        /*0504*/ 	.word	0x00000018
        /*0508*/ 	.short	0x0100
        /*050a*/ 	.byte	0x04
	.zero		1


	//   ....[28]....
        /*050c*/ 	.word	0x00001430
        /*0510*/ 	.word	0x00000005
        /*0514*/ 	.word	0x00000118
        /*0518*/ 	.short	0x010a
        /*051a*/ 	.byte	0xff
	.zero		1


	//   ....[29]....
        /*051c*/ 	.word	0x00001480
        /*0520*/ 	.word	0x00000007
        /*0524*/ 	.word	0x00000000
        /*0528*/ 	.short	0x0101
        /*052a*/ 	.byte	0xff
	.zero		1


	//   ....[30]....
        /*052c*/ 	.word	0x00001490
        /*0530*/ 	.word	0x00000005
        /*0534*/ 	.word	0x00000118
        /*0538*/ 	.short	0x010a
        /*053a*/ 	.byte	0xff
	.zero		1


	//   ....[31]....
        /*053c*/ 	.word	0x000014d0
        /*0540*/ 	.word	0x00000007
        /*0544*/ 	.word	0x00000000
        /*0548*/ 	.short	0x0101
        /*054a*/ 	.byte	0xff
	.zero		1


	//   ....[32]....
        /*054c*/ 	.word	0x000014e0
        /*0550*/ 	.word	0x00000005
        /*0554*/ 	.word	0x00000118
        /*0558*/ 	.short	0x010a
        /*055a*/ 	.byte	0xff
	.zero		1


	//   ....[33]....
        /*055c*/ 	.word	0x00001520
        /*0560*/ 	.word	0x00000007
        /*0564*/ 	.word	0x00000000
        /*0568*/ 	.short	0x0101
        /*056a*/ 	.byte	0xff
	.zero		1


	//   ....[34]....
        /*056c*/ 	.word	0x00001530
        /*0570*/ 	.word	0x00000005
        /*0574*/ 	.word	0x00000118
        /*0578*/ 	.short	0x010a
        /*057a*/ 	.byte	0xff
	.zero		1


	//   ....[35]....
        /*057c*/ 	.word	0x00001580
        /*0580*/ 	.word	0x00000007
        /*0584*/ 	.word	0x00000000
        /*0588*/ 	.short	0x0101
        /*058a*/ 	.byte	0xff
	.zero		1


	//   ....[36]....
        /*058c*/ 	.word	0x00001600
        /*0590*/ 	.word	0x00000005
        /*0594*/ 	.word	0x00000118
        /*0598*/ 	.short	0x010a
        /*059a*/ 	.byte	0xff
	.zero		1


	//   ....[37]....
        /*059c*/ 	.word	0x00001660
        /*05a0*/ 	.word	0x00000007
        /*05a4*/ 	.word	0x00000000
        /*05a8*/ 	.short	0x0101
        /*05aa*/ 	.byte	0xff
	.zero		1


	//   ....[38]....
        /*05ac*/ 	.word	0x000018c0
        /*05b0*/ 	.word	0x000000ff
        /*05b4*/ 	.word	0x00000008
        /*05b8*/ 	.short	0x010a
        /*05ba*/ 	.byte	0x04
	.zero		1


	//   ....[39]....
        /*05bc*/ 	.word	0x00001950
        /*05c0*/ 	.word	0x000000ff
        /*05c4*/ 	.word	0x00000028
        /*05c8*/ 	.short	0x010a
        /*05ca*/ 	.byte	0x04
	.zero		1


	//   ....[40]....
        /*05cc*/ 	.word	0x00001c00
        /*05d0*/ 	.word	0x000000ff
        /*05d4*/ 	.word	0x00000018
        /*05d8*/ 	.short	0x010a
        /*05da*/ 	.byte	0x04
	.zero		1


	//   ....[41]....
        /*05dc*/ 	.word	0x00001d50
        /*05e0*/ 	.word	0x000000ff
        /*05e4*/ 	.word	0x00000038
        /*05e8*/ 	.short	0x010a
        /*05ea*/ 	.byte	0x04
	.zero		1


	//   ....[42]....
        /*05ec*/ 	.word	0x00001f40
        /*05f0*/ 	.word	0x000000ff
        /*05f4*/ 	.word	0x00000108
        /*05f8*/ 	.short	0x010a
        /*05fa*/ 	.byte	0x04
	.zero		1


	//   ....[43]....
        /*05fc*/ 	.word	0x000022f0
        /*0600*/ 	.word	0x000000ff
        /*0604*/ 	.word	0x000000f8
        /*0608*/ 	.short	0x010a
        /*060a*/ 	.byte	0x04
	.zero		1


	//   ....[44]....
        /*060c*/ 	.word	0x00002360
        /*0610*/ 	.word	0x000000ff
        /*0614*/ 	.word	0x00000008
        /*0618*/ 	.short	0x010a
        /*061a*/ 	.byte	0x04
	.zero		1


	//   ....[45]....
        /*061c*/ 	.word	0x00002420
        /*0620*/ 	.word	0x000000ff
        /*0624*/ 	.word	0x00000028
        /*0628*/ 	.short	0x010a
        /*062a*/ 	.byte	0x04
	.zero		1


	//   ....[46]....
        /*062c*/ 	.word	0x00002510
        /*0630*/ 	.word	0x000000ff
        /*0634*/ 	.word	0x00000018
        /*0638*/ 	.short	0x010a
        /*063a*/ 	.byte	0x04
	.zero		1


	//   ....[47]....
        /*063c*/ 	.word	0x000025b0
        /*0640*/ 	.word	0x000000ff
        /*0644*/ 	.word	0x00000038
        /*0648*/ 	.short	0x010a
        /*064a*/ 	.byte	0x04
	.zero		1


	//   ....[48]....
        /*064c*/ 	.word	0x00002690
        /*0650*/ 	.word	0x000000ff
        /*0654*/ 	.word	0x000000f8
        /*0658*/ 	.short	0x010a
        /*065a*/ 	.byte	0x04
	.zero		1


	//   ....[49]....
        /*065c*/ 	.word	0x000027d0
        /*0660*/ 	.word	0x000000ff
        /*0664*/ 	.word	0x00000008
        /*0668*/ 	.short	0x010a
        /*066a*/ 	.byte	0x04
	.zero		1


	//   ....[50]....
        /*066c*/ 	.word	0x00002830
        /*0670*/ 	.word	0x000000ff
        /*0674*/ 	.word	0x00000028
        /*0678*/ 	.short	0x010a
        /*067a*/ 	.byte	0x04
	.zero		1


	//   ....[51]....
        /*067c*/ 	.word	0x000028a0
        /*0680*/ 	.word	0x000000ff
        /*0684*/ 	.word	0x000000f8
        /*0688*/ 	.short	0x010a
        /*068a*/ 	.byte	0x04
	.zero		1


	//   ....[52]....
        /*068c*/ 	.word	0x00002920
        /*0690*/ 	.word	0x000000ff
        /*0694*/ 	.word	0x00000018
        /*0698*/ 	.short	0x010a
        /*069a*/ 	.byte	0x04
	.zero		1


	//   ....[53]....
        /*069c*/ 	.word	0x000029a0
        /*06a0*/ 	.word	0x000000ff
        /*06a4*/ 	.word	0x00000018
        /*06a8*/ 	.short	0x010a
        /*06aa*/ 	.byte	0x04
	.zero		1


	//   ....[54]....
        /*06ac*/ 	.word	0x000029d0
        /*06b0*/ 	.word	0x000000ff
        /*06b4*/ 	.word	0x00000038
        /*06b8*/ 	.short	0x010a
        /*06ba*/ 	.byte	0x04
	.zero		1


	//   ....[55]....
        /*06bc*/ 	.word	0x00002af0
        /*06c0*/ 	.word	0x000000ff
        /*06c4*/ 	.word	0x000000e8
        /*06c8*/ 	.short	0x0100
        /*06ca*/ 	.byte	0x06
	.zero		1


	//   ....[56]....
        /*06cc*/ 	.word	0x00002db0
        /*06d0*/ 	.word	0x00000006
        /*06d4*/ 	.word	0x00000000
        /*06d8*/ 	.short	0x010a
        /*06da*/ 	.byte	0xff
	.zero		1


	//   ....[57]....
        /*06dc*/ 	.word	0x00002dd0
        /*06e0*/ 	.word	0x00000006
        /*06e4*/ 	.word	0x00000000
        /*06e8*/ 	.short	0x010a
        /*06ea*/ 	.byte	0xff
	.zero		1


	//   ....[58]....
        /*06ec*/ 	.word	0x00002fb0
        /*06f0*/ 	.word	0x00000006
        /*06f4*/ 	.word	0x00000000
        /*06f8*/ 	.short	0x010a
        /*06fa*/ 	.byte	0xff
	.zero		1


	//   ....[59]....
        /*06fc*/ 	.word	0x00002fd0
        /*0700*/ 	.word	0x00000006
        /*0704*/ 	.word	0x00000000
        /*0708*/ 	.short	0x010a
        /*070a*/ 	.byte	0xff
	.zero		1


	//   ....[60]....
        /*070c*/ 	.word	0x000030c0
        /*0710*/ 	.word	0x00000006
        /*0714*/ 	.word	0x00000000
        /*0718*/ 	.short	0x0101
        /*071a*/ 	.byte	0xff
	.zero		1


	//   ....[61]....
        /*071c*/ 	.word	0x000031e0
        /*0720*/ 	.word	0x000000ff
        /*0724*/ 	.word	0x00000000
        /*0728*/ 	.short	0x010a
        /*072a*/ 	.byte	0x22
	.zero		1


	//   ....[62]....
        /*072c*/ 	.word	0x00003210
        /*0730*/ 	.word	0x000000ff
        /*0734*/ 	.word	0x00000048
        /*0738*/ 	.short	0x010a
        /*073a*/ 	.byte	0x22
	.zero		1


	//   ....[63]....
        /*073c*/ 	.word	0x00003520
        /*0740*/ 	.word	0x000000ff
        /*0744*/ 	.word	0x00000010
        /*0748*/ 	.short	0x010a
        /*074a*/ 	.byte	0x22
	.zero		1


	//   ....[64]....
        /*074c*/ 	.word	0x00003540
        /*0750*/ 	.word	0x000000ff
        /*0754*/ 	.word	0x00000058
        /*0758*/ 	.short	0x010a
        /*075a*/ 	.byte	0x22
	.zero		1


	//   ....[65]....
        /*075c*/ 	.word	0x00003810
        /*0760*/ 	.word	0x000000ff
        /*0764*/ 	.word	0x00000048
        /*0768*/ 	.short	0x010a
        /*076a*/ 	.byte	0x22
	.zero		1


	//   ....[66]....
        /*076c*/ 	.word	0x00003cb0
        /*0770*/ 	.word	0x000000ff
        /*0774*/ 	.word	0x00000100
        /*0778*/ 	.short	0x010a
        /*077a*/ 	.byte	0x22
	.zero		1


	//   ....[67]....
        /*077c*/ 	.word	0x00004790
        /*0780*/ 	.word	0x000000ff
        /*0784*/ 	.word	0x00000000
        /*0788*/ 	.short	0x010a
        /*078a*/ 	.byte	0x22
	.zero		1


	//   ....[68]....
        /*078c*/ 	.word	0x000047b0
        /*0790*/ 	.word	0x000000ff
        /*0794*/ 	.word	0x00000098
        /*0798*/ 	.short	0x010a
        /*079a*/ 	.byte	0x22
	.zero		1


	//   ....[69]....
        /*079c*/ 	.word	0x000049b0
        /*07a0*/ 	.word	0x000000ff
        /*07a4*/ 	.word	0x000000f0
        /*07a8*/ 	.short	0x010a
        /*07aa*/ 	.byte	0x22
	.zero		1


	//   ....[70]....
        /*07ac*/ 	.word	0x000049d0
        /*07b0*/ 	.word	0x000000ff
        /*07b4*/ 	.word	0x00000058
        /*07b8*/ 	.short	0x010a
        /*07ba*/ 	.byte	0x22
	.zero		1


	//   ....[71]....
        /*07bc*/ 	.word	0x00004e00
        /*07c0*/ 	.word	0x000000ff
        /*07c4*/ 	.word	0x00000010
        /*07c8*/ 	.short	0x010a
        /*07ca*/ 	.byte	0x22
	.zero		1


	//   ....[72]....
        /*07cc*/ 	.word	0x00004fc0
        /*07d0*/ 	.word	0x000000ff
        /*07d4*/ 	.word	0x00000060
        /*07d8*/ 	.short	0x010a
        /*07da*/ 	.byte	0x22
	.zero		1


	//   ....[73]....
        /*07dc*/ 	.word	0x00004fe0
        /*07e0*/ 	.word	0x000000ff
        /*07e4*/ 	.word	0x00000120
        /*07e8*/ 	.short	0x010a
        /*07ea*/ 	.byte	0x22
	.zero		1


	//   ....[74]....
        /*07ec*/ 	.word	0x00005440
        /*07f0*/ 	.word	0x000000ff
        /*07f4*/ 	.word	0x00000048
        /*07f8*/ 	.short	0x010a
        /*07fa*/ 	.byte	0x22
	.zero		1


	//   ....[75]....
        /*07fc*/ 	.word	0x000057a0
        /*0800*/ 	.word	0x000000ff
        /*0804*/ 	.word	0x00000080
        /*0808*/ 	.short	0x010a
        /*080a*/ 	.byte	0x22
	.zero		1


	//   ....[76]....
        /*080c*/ 	.word	0x000057d0
        /*0810*/ 	.word	0x000000ff
        /*0814*/ 	.word	0x00000088
        /*0818*/ 	.short	0x010a
        /*081a*/ 	.byte	0x22
	.zero		1


	//   ....[77]....
        /*081c*/ 	.word	0x00005800
        /*0820*/ 	.word	0x000000ff
        /*0824*/ 	.word	0x000000f0
        /*0828*/ 	.short	0x010a
        /*082a*/ 	.byte	0x22
	.zero		1


	//   ....[78]....
        /*082c*/ 	.word	0x00005830
        /*0830*/ 	.word	0x000000ff
        /*0834*/ 	.word	0x00000058
        /*0838*/ 	.short	0x010a
        /*083a*/ 	.byte	0x22
	.zero		1


	//   ....[79]....
        /*083c*/ 	.word	0x00005d80
        /*0840*/ 	.word	0x000000ff
        /*0844*/ 	.word	0x00000060
        /*0848*/ 	.short	0x010a
        /*084a*/ 	.byte	0x22
	.zero		1


	//   ....[80]....
        /*084c*/ 	.word	0x00005db0
        /*0850*/ 	.word	0x000000ff
        /*0854*/ 	.word	0x00000120
        /*0858*/ 	.short	0x010a
        /*085a*/ 	.byte	0x22
	.zero		1


	//   ....[81]....
        /*085c*/ 	.word	0x00005de0
        /*0860*/ 	.word	0x000000ff
        /*0864*/ 	.word	0x00000098
        /*0868*/ 	.short	0x010a
        /*086a*/ 	.byte	0x22
	.zero		1


	//   ....[82]....
        /*086c*/ 	.word	0x000064f0
        /*0870*/ 	.word	0x00000006
        /*0874*/ 	.word	0x00000000
        /*0878*/ 	.short	0x0101
        /*087a*/ 	.byte	0xff
	.zero		1


	//   ....[83]....
        /*087c*/ 	.word	0x00006510
        /*0880*/ 	.word	0x000000ff
        /*0884*/ 	.word	0x000000e8
        /*0888*/ 	.short	0x010a
        /*088a*/ 	.byte	0x22
	.zero		1


	//   ....[84]....
        /*088c*/ 	.word	0x00006820
        /*0890*/ 	.word	0x000000ff
        /*0894*/ 	.word	0x000000e8
        /*0898*/ 	.short	0x0100
        /*089a*/ 	.byte	0x22
	.zero		1


	//   ....[85]....
        /*089c*/ 	.word	0x00006cd0
        /*08a0*/ 	.word	0x000000ff
        /*08a4*/ 	.word	0x00000020
        /*08a8*/ 	.short	0x010a
        /*08aa*/ 	.byte	0x04
	.zero		1


	//   ....[86]....
        /*08ac*/ 	.word	0x00006cf0
        /*08b0*/ 	.word	0x000000ff
        /*08b4*/ 	.word	0x00000040
        /*08b8*/ 	.short	0x010a
        /*08ba*/ 	.byte	0x04
	.zero		1


	//   ....[87]....
        /*08bc*/ 	.word	0x00006de0
        /*08c0*/ 	.word	0x000000ff
        /*08c4*/ 	.word	0x00000000
        /*08c8*/ 	.short	0x0101
        /*08ca*/ 	.byte	0x13
	.zero		1


	//   ....[88]....
        /*08cc*/ 	.word	0x00007da0
        /*08d0*/ 	.word	0x000000ff
        /*08d4*/ 	.word	0x00000000
        /*08d8*/ 	.short	0x0101
        /*08da*/ 	.byte	0x17
	.zero		1


	//   ....[89]....
        /*08dc*/ 	.word	0x00007db0
        /*08e0*/ 	.word	0x000000ff
        /*08e4*/ 	.word	0x00000028
        /*08e8*/ 	.short	0x0101
        /*08ea*/ 	.byte	0x04
	.zero		1


	//   ....[90]....
        /*08ec*/ 	.word	0x00007dc0
        /*08f0*/ 	.word	0x000000ff
        /*08f4*/ 	.word	0x00000030
        /*08f8*/ 	.short	0x010a
        /*08fa*/ 	.byte	0x04
	.zero		1


	//   ....[91]....
        /*08fc*/ 	.word	0x00007df0
        /*0900*/ 	.word	0x000000ff
        /*0904*/ 	.word	0x00000050
        /*0908*/ 	.short	0x010a
        /*090a*/ 	.byte	0x04
	.zero		1


	//   ....[92]....
        /*090c*/ 	.word	0x00008110
        /*0910*/ 	.word	0x000000ff
        /*0914*/ 	.word	0x00000068
        /*0918*/ 	.short	0x010a
        /*091a*/ 	.byte	0x04
	.zero		1


	//   ....[93]....
        /*091c*/ 	.word	0x00008cb0
        /*0920*/ 	.word	0x000000ff
        /*0924*/ 	.word	0x00000000
        /*0928*/ 	.short	0x0101
        /*092a*/ 	.byte	0x16
	.zero		1


	//   ....[94]....
        /*092c*/ 	.word	0x00008d40
        /*0930*/ 	.word	0x000000ff
        /*0934*/ 	.word	0x00000038
        /*0938*/ 	.short	0x0101
        /*093a*/ 	.byte	0x04
	.zero		1


	//   ....[95]....
        /*093c*/ 	.word	0x00008d50
        /*0940*/ 	.word	0x000000ff
        /*0944*/ 	.word	0x00000000
        /*0948*/ 	.short	0x0101
        /*094a*/ 	.byte	0x13
	.zero		1


	//   ....[96]....
        /*094c*/ 	.word	0x00008f90
        /*0950*/ 	.word	0x000000ff
        /*0954*/ 	.word	0x00000070
        /*0958*/ 	.short	0x010a
        /*095a*/ 	.byte	0x06
	.zero		1


	//   ....[97]....
        /*095c*/ 	.word	0x000094c0
        /*0960*/ 	.word	0x000000ff
        /*0964*/ 	.word	0x00000000
        /*0968*/ 	.short	0x0101
        /*096a*/ 	.byte	0x04
	.zero		1


	//   ....[98]....
        /*096c*/ 	.word	0x000094e0
        /*0970*/ 	.word	0x000000ff
        /*0974*/ 	.word	0x00000078
        /*0978*/ 	.short	0x010a
        /*097a*/ 	.byte	0x06
	.zero		1


	//   ....[99]....
        /*097c*/ 	.word	0x00009a00
        /*0980*/ 	.word	0x000000ff
        /*0984*/ 	.word	0x00000000
        /*0988*/ 	.short	0x0101
        /*098a*/ 	.byte	0x04
	.zero		1


	//   ....[100]....
        /*098c*/ 	.word	0x00009af0
        /*0990*/ 	.word	0x00000004
        /*0994*/ 	.word	0x000000e8
        /*0998*/ 	.short	0x0100
        /*099a*/ 	.byte	0xff
	.zero		1


	//   ....[101]....
        /*099c*/ 	.word	0x00009c10
        /*09a0*/ 	.word	0x00000003
        /*09a4*/ 	.word	0x000000e8
        /*09a8*/ 	.short	0x0100
        /*09aa*/ 	.byte	0xff
	.zero		1


	//   ....[102]....
        /*09ac*/ 	.word	0x00009fe0
        /*09b0*/ 	.word	0x000000ff
        /*09b4*/ 	.word	0x00000090
        /*09b8*/ 	.short	0x010a
        /*09ba*/ 	.byte	0x08
	.zero		1


	//   ....[103]....
        /*09bc*/ 	.word	0x0000a070
        /*09c0*/ 	.word	0x000000ff
        /*09c4*/ 	.word	0x00000000
        /*09c8*/ 	.short	0x0101
        /*09ca*/ 	.byte	0x0c
	.zero		1


	//   ....[104]....
        /*09cc*/ 	.word	0x0000a7b0
        /*09d0*/ 	.word	0x000000ff
        /*09d4*/ 	.word	0x000000e8
        /*09d8*/ 	.short	0x0100
        /*09da*/ 	.byte	0x06
	.zero		1


	//   ....[105]....
        /*09dc*/ 	.word	0x0000a880
        /*09e0*/ 	.word	0x000000ff
        /*09e4*/ 	.word	0x000000e8
        /*09e8*/ 	.short	0x0100
        /*09ea*/ 	.byte	0x06
	.zero		1


	//   ....[106]....
        /*09ec*/ 	.word	0x0000a8c0
        /*09f0*/ 	.word	0x00000005
        /*09f4*/ 	.word	0x00000118
        /*09f8*/ 	.short	0x010a
        /*09fa*/ 	.byte	0xff
	.zero		1


	//   ....[107]....
        /*09fc*/ 	.word	0x0000a930
        /*0a00*/ 	.word	0x00000005
        /*0a04*/ 	.word	0x00000118
        /*0a08*/ 	.short	0x010a
        /*0a0a*/ 	.byte	0xff
	.zero		1


	//   ....[108]....
        /*0a0c*/ 	.word	0x0000a980
        /*0a10*/ 	.word	0x00000005
        /*0a14*/ 	.word	0x00000118
        /*0a18*/ 	.short	0x010a
        /*0a1a*/ 	.byte	0xff
	.zero		1


	//   ....[109]....
        /*0a1c*/ 	.word	0x0000a9f0
        /*0a20*/ 	.word	0x00000005
        /*0a24*/ 	.word	0x00000118
        /*0a28*/ 	.short	0x010a
        /*0a2a*/ 	.byte	0xff
	.zero		1


	//   ....[110]....
        /*0a2c*/ 	.word	0x0000aa50
        /*0a30*/ 	.word	0x00000005
        /*0a34*/ 	.word	0x00000118
        /*0a38*/ 	.short	0x010a
        /*0a3a*/ 	.byte	0xff
	.zero		1


	//   ....[111]....
        /*0a3c*/ 	.word	0x0000aad0
        /*0a40*/ 	.word	0x00000004
        /*0a44*/ 	.word	0x00000008
        /*0a48*/ 	.short	0x010a
        /*0a4a*/ 	.byte	0xff
	.zero		1


	//   ....[112]....
        /*0a4c*/ 	.word	0x0000ab50
        /*0a50*/ 	.word	0x00000004
        /*0a54*/ 	.word	0x00000028
        /*0a58*/ 	.short	0x010a
        /*0a5a*/ 	.byte	0xff
	.zero		1


	//   ....[113]....
        /*0a5c*/ 	.word	0x0000abd0
        /*0a60*/ 	.word	0x00000004
        /*0a64*/ 	.word	0x00000018
        /*0a68*/ 	.short	0x010a
        /*0a6a*/ 	.byte	0xff
	.zero		1


	//   ....[114]....
        /*0a6c*/ 	.word	0x0000ac50
        /*0a70*/ 	.word	0x00000004
        /*0a74*/ 	.word	0x00000038
        /*0a78*/ 	.short	0x010a
        /*0a7a*/ 	.byte	0xff
	.zero		1


	//   ....[115]....
        /*0a7c*/ 	.word	0x0000acd0
        /*0a80*/ 	.word	0x00000004
        /*0a84*/ 	.word	0x00000108
        /*0a88*/ 	.short	0x010a
        /*0a8a*/ 	.byte	0xff
	.zero		1


	//   ....[116]....
        /*0a8c*/ 	.word	0x0000ad40
        /*0a90*/ 	.word	0x00000004
        /*0a94*/ 	.word	0x000000f8
        /*0a98*/ 	.short	0x010a
        /*0a9a*/ 	.byte	0xff
	.zero		1


	//   ....[117]....
        /*0a9c*/ 	.word	0x0000adc0
        /*0aa0*/ 	.word	0x00000004
        /*0aa4*/ 	.word	0x00000008
        /*0aa8*/ 	.short	0x010a
        /*0aaa*/ 	.byte	0xff
	.zero		1


	//   ....[118]....
        /*0aac*/ 	.word	0x0000ae40
        /*0ab0*/ 	.word	0x00000004
        /*0ab4*/ 	.word	0x00000028
        /*0ab8*/ 	.short	0x010a
        /*0aba*/ 	.byte	0xff
	.zero		1


	//   ....[119]....
        /*0abc*/ 	.word	0x0000aec0
        /*0ac0*/ 	.word	0x00000004
        /*0ac4*/ 	.word	0x00000018
        /*0ac8*/ 	.short	0x010a
        /*0aca*/ 	.byte	0xff
	.zero		1


	//   ....[120]....
        /*0acc*/ 	.word	0x0000af40
        /*0ad0*/ 	.word	0x00000004
        /*0ad4*/ 	.word	0x00000038
        /*0ad8*/ 	.short	0x010a
        /*0ada*/ 	.byte	0xff
	.zero		1


	//   ....[121]....
        /*0adc*/ 	.word	0x0000afb0
        /*0ae0*/ 	.word	0x00000004
        /*0ae4*/ 	.word	0x000000f8
        /*0ae8*/ 	.short	0x010a
        /*0aea*/ 	.byte	0xff
	.zero		1


	//   ....[122]....
        /*0aec*/ 	.word	0x0000b020
        /*0af0*/ 	.word	0x00000004
        /*0af4*/ 	.word	0x00000008
        /*0af8*/ 	.short	0x010a
        /*0afa*/ 	.byte	0xff
	.zero		1


	//   ....[123]....
        /*0afc*/ 	.word	0x0000b090
        /*0b00*/ 	.word	0x00000004
        /*0b04*/ 	.word	0x00000028
        /*0b08*/ 	.short	0x010a
        /*0b0a*/ 	.byte	0xff
	.zero		1


	//   ....[124]....
        /*0b0c*/ 	.word	0x0000b100
        /*0b10*/ 	.word	0x00000004
        /*0b14*/ 	.word	0x000000f8
        /*0b18*/ 	.short	0x010a
        /*0b1a*/ 	.byte	0xff
	.zero		1


	//   ....[125]....
        /*0b1c*/ 	.word	0x0000b170
        /*0b20*/ 	.word	0x00000004
        /*0b24*/ 	.word	0x00000018
        /*0b28*/ 	.short	0x010a
        /*0b2a*/ 	.byte	0xff
	.zero		1


	//   ....[126]....
        /*0b2c*/ 	.word	0x0000b1e0
        /*0b30*/ 	.word	0x00000004
        /*0b34*/ 	.word	0x00000018
        /*0b38*/ 	.short	0x010a
        /*0b3a*/ 	.byte	0xff
	.zero		1


	//   ....[127]....
        /*0b3c*/ 	.word	0x0000b250
        /*0b40*/ 	.word	0x00000004
        /*0b44*/ 	.word	0x00000038
        /*0b48*/ 	.short	0x010a
        /*0b4a*/ 	.byte	0xff
	.zero		1


	//   ....[128]....
        /*0b4c*/ 	.word	0x0000b2b0
        /*0b50*/ 	.word	0x00000006
        /*0b54*/ 	.word	0x00000000
        /*0b58*/ 	.short	0x010a
        /*0b5a*/ 	.byte	0xff
	.zero		1


	//   ....[129]....
        /*0b5c*/ 	.word	0x0000b310
        /*0b60*/ 	.word	0x00000006
        /*0b64*/ 	.word	0x00000000
        /*0b68*/ 	.short	0x010a
        /*0b6a*/ 	.byte	0xff
	.zero		1


	//   ....[130]....
        /*0b6c*/ 	.word	0x0000b370
        /*0b70*/ 	.word	0x00000005
        /*0b74*/ 	.word	0x00000000
        /*0b78*/ 	.short	0x010a
        /*0b7a*/ 	.byte	0xff
	.zero		1


	//   ....[131]....
        /*0b7c*/ 	.word	0x0000b3f0
        /*0b80*/ 	.word	0x00000005
        /*0b84*/ 	.word	0x00000048
        /*0b88*/ 	.short	0x010a
        /*0b8a*/ 	.byte	0xff
	.zero		1


	//   ....[132]....
        /*0b8c*/ 	.word	0x0000b450
        /*0b90*/ 	.word	0x00000005
        /*0b94*/ 	.word	0x00000010
        /*0b98*/ 	.short	0x010a
        /*0b9a*/ 	.byte	0xff
	.zero		1


	//   ....[133]....
        /*0b9c*/ 	.word	0x0000b4d0
        /*0ba0*/ 	.word	0x00000005
        /*0ba4*/ 	.word	0x00000058
        /*0ba8*/ 	.short	0x010a
        /*0baa*/ 	.byte	0xff
	.zero		1


	//   ....[134]....
        /*0bac*/ 	.word	0x0000b530
        /*0bb0*/ 	.word	0x00000005
        /*0bb4*/ 	.word	0x00000048
        /*0bb8*/ 	.short	0x010a
        /*0bba*/ 	.byte	0xff
	.zero		1


	//   ....[135]....
        /*0bbc*/ 	.word	0x0000b590
        /*0bc0*/ 	.word	0x00000005
        /*0bc4*/ 	.word	0x00000100
        /*0bc8*/ 	.short	0x010a
        /*0bca*/ 	.byte	0xff
	.zero		1


	//   ....[136]....
        /*0bcc*/ 	.word	0x0000b610
        /*0bd0*/ 	.word	0x00000005
        /*0bd4*/ 	.word	0x00000000
        /*0bd8*/ 	.short	0x010a
        /*0bda*/ 	.byte	0xff
	.zero		1


	//   ....[137]....
        /*0bdc*/ 	.word	0x0000b690
        /*0be0*/ 	.word	0x00000006
        /*0be4*/ 	.word	0x00000098
        /*0be8*/ 	.short	0x010a
        /*0bea*/ 	.byte	0xff
	.zero		1


	//   ....[138]....
        /*0bec*/ 	.word	0x0000b700
        /*0bf0*/ 	.word	0x00000005
        /*0bf4*/ 	.word	0x000000f0
        /*0bf8*/ 	.short	0x010a
        /*0bfa*/ 	.byte	0xff
	.zero		1


	//   ....[139]....
        /*0bfc*/ 	.word	0x0000b770
        /*0c00*/ 	.word	0x00000007
        /*0c04*/ 	.word	0x00000058
        /*0c08*/ 	.short	0x010a
        /*0c0a*/ 	.byte	0xff
	.zero		1


	//   ....[140]....
        /*0c0c*/ 	.word	0x0000b7f0
        /*0c10*/ 	.word	0x00000006
        /*0c14*/ 	.word	0x00000010
        /*0c18*/ 	.short	0x010a
        /*0c1a*/ 	.byte	0xff
	.zero		1


	//   ....[141]....
        /*0c1c*/ 	.word	0x0000b870
        /*0c20*/ 	.word	0x00000005
        /*0c24*/ 	.word	0x00000060
        /*0c28*/ 	.short	0x010a
        /*0c2a*/ 	.byte	0xff
	.zero		1


	//   ....[142]....
        /*0c2c*/ 	.word	0x0000b8e0
        /*0c30*/ 	.word	0x00000005
        /*0c34*/ 	.word	0x00000120
        /*0c38*/ 	.short	0x010a
        /*0c3a*/ 	.byte	0xff
	.zero		1


	//   ....[143]....
        /*0c3c*/ 	.word	0x0000b960
        /*0c40*/ 	.word	0x00000005
        /*0c44*/ 	.word	0x00000048
        /*0c48*/ 	.short	0x010a
        /*0c4a*/ 	.byte	0xff
	.zero		1


	//   ....[144]....
        /*0c4c*/ 	.word	0x0000b9e0
        /*0c50*/ 	.word	0x00000005
        /*0c54*/ 	.word	0x00000080
        /*0c58*/ 	.short	0x010a
        /*0c5a*/ 	.byte	0xff
	.zero		1


	//   ....[145]....
        /*0c5c*/ 	.word	0x0000ba60
        /*0c60*/ 	.word	0x00000005
        /*0c64*/ 	.word	0x00000088
        /*0c68*/ 	.short	0x010a
        /*0c6a*/ 	.byte	0xff
	.zero		1


	//   ....[146]....
        /*0c6c*/ 	.word	0x0000bad0
        /*0c70*/ 	.word	0x00000005
        /*0c74*/ 	.word	0x000000f0
        /*0c78*/ 	.short	0x010a
        /*0c7a*/ 	.byte	0xff
	.zero		1


	//   ....[147]....
        /*0c7c*/ 	.word	0x0000bb40
        /*0c80*/ 	.word	0x00000005
        /*0c84*/ 	.word	0x00000058
        /*0c88*/ 	.short	0x010a
        /*0c8a*/ 	.byte	0xff
	.zero		1


	//   ....[148]....
        /*0c8c*/ 	.word	0x0000bbb0
        /*0c90*/ 	.word	0x00000005
        /*0c94*/ 	.word	0x00000060
        /*0c98*/ 	.short	0x010a
        /*0c9a*/ 	.byte	0xff
	.zero		1


	//   ....[149]....
        /*0c9c*/ 	.word	0x0000bc20
        /*0ca0*/ 	.word	0x00000005
        /*0ca4*/ 	.word	0x00000120
        /*0ca8*/ 	.short	0x010a
        /*0caa*/ 	.byte	0xff
	.zero		1


	//   ....[150]....
        /*0cac*/ 	.word	0x0000bc90
        /*0cb0*/ 	.word	0x00000005
        /*0cb4*/ 	.word	0x00000098
        /*0cb8*/ 	.short	0x010a
        /*0cba*/ 	.byte	0xff
	.zero		1


	//   ....[151]....
        /*0cbc*/ 	.word	0x0000bcf0
        /*0cc0*/ 	.word	0x00000003
        /*0cc4*/ 	.word	0x000000e8
        /*0cc8*/ 	.short	0x010a
        /*0cca*/ 	.byte	0xff
	.zero		1


	//   ....[152]....
        /*0ccc*/ 	.word	0x0000bd70
        /*0cd0*/ 	.word	0x00000005
        /*0cd4*/ 	.word	0x00000020
        /*0cd8*/ 	.short	0x010a
        /*0cda*/ 	.byte	0xff
	.zero		1


	//   ....[153]....
        /*0cdc*/ 	.word	0x0000bdf0
        /*0ce0*/ 	.word	0x00000004
        /*0ce4*/ 	.word	0x00000040
        /*0ce8*/ 	.short	0x010a
        /*0cea*/ 	.byte	0xff
	.zero		1


	//   ....[154]....
        /*0cec*/ 	.word	0x0000be70
        /*0cf0*/ 	.word	0x00000004
        /*0cf4*/ 	.word	0x00000030
        /*0cf8*/ 	.short	0x010a
        /*0cfa*/ 	.byte	0xff
	.zero		1


	//   ....[155]....
        /*0cfc*/ 	.word	0x0000bef0
        /*0d00*/ 	.word	0x00000004
        /*0d04*/ 	.word	0x00000050
        /*0d08*/ 	.short	0x010a
        /*0d0a*/ 	.byte	0xff
	.zero		1


	//   ....[156]....
        /*0d0c*/ 	.word	0x0000bf70
        /*0d10*/ 	.word	0x00000004
        /*0d14*/ 	.word	0x00000068
        /*0d18*/ 	.short	0x010a
        /*0d1a*/ 	.byte	0xff
	.zero		1


	//   ....[157]....
        /*0d1c*/ 	.word	0x0000bfd0
        /*0d20*/ 	.word	0x00000004
        /*0d24*/ 	.word	0x00000070
        /*0d28*/ 	.short	0x010a
        /*0d2a*/ 	.byte	0xff
	.zero		1


	//   ....[158]....
        /*0d2c*/ 	.word	0x0000c030
        /*0d30*/ 	.word	0x00000004
        /*0d34*/ 	.word	0x00000078
        /*0d38*/ 	.short	0x010a
        /*0d3a*/ 	.byte	0xff
	.zero		1


	//   ....[159]....
        /*0d3c*/ 	.word	0x0000c0a0
        /*0d40*/ 	.word	0x00000002
        /*0d44*/ 	.word	0x00000090
        /*0d48*/ 	.short	0x010a
        /*0d4a*/ 	.byte	0xff
	.zero		1


	//----- nvinfo : EIATTR_NUM_MBARRIERS
	.align		4
.L_98:
        /*0d4c*/ 	.byte	0x03, 0x38
        /*0d4e*/ 	.short	0x0022


	//----- nvinfo : EIATTR_EXIT_INSTR_OFFSETS
	.align		4
        /*0d50*/ 	.byte	0x04, 0x1c
        /*0d52*/ 	.short	(.L_100 - .L_99)


	//   ....[0]....
.L_99:
        /*0d54*/ 	.word	0x0000a8b0


	//----- nvinfo : EIATTR_REQNTID
	.align		4
.L_100:
        /*0d58*/ 	.byte	0x04, 0x10
        /*0d5a*/ 	.short	(.L_102 - .L_101)
.L_101:
        /*0d5c*/ 	.word	0x00000200
        /*0d60*/ 	.word	0x00000001
        /*0d64*/ 	.word	0x00000001


	//----- nvinfo : EIATTR_CRS_STACK_SIZE
	.align		4
.L_102:
        /*0d68*/ 	.byte	0x04, 0x1e
        /*0d6a*/ 	.short	(.L_104 - .L_103)
.L_103:
        /*0d6c*/ 	.word	0x00000000


	//----- nvinfo : EIATTR_CBANK_PARAM_SIZE
	.align		4
.L_104:
        /*0d70*/ 	.byte	0x03, 0x19
        /*0d72*/ 	.short	0x0630


	//----- nvinfo : EIATTR_PARAM_CBANK
	.align		4
        /*0d74*/ 	.byte	0x04, 0x0a
        /*0d76*/ 	.short	(.L_106 - .L_105)
	.align		4
.L_105:
        /*0d78*/ 	.word	index@(.nv.constant0.kernel_cutlass_kernel_flash_attncuteflash_bwd_sm100FlashAttentionBackwardSm100_object_at__tensor0000o6411101213_tensor0000_o_6410111213_tensor0000o6411101213_tensor0000_o_6410111213_tenso_0)
        /*0d7c*/ 	.short	0x0380
        /*0d7e*/ 	.short	0x0630


	//----- nvinfo : EIATTR_SW_WAR
	.align		4
.L_106:
        /*0d80*/ 	.byte	0x04, 0x36
        /*0d82*/ 	.short	(.L_108 - .L_107)
.L_107:
        /*0d84*/ 	.word	0x00000008
.L_108:


//--------------------- .nv.compat                --------------------------
	.section	.nv.compat,"",@"SHT_CUDA_COMPAT_INFO"
	.align	4
        /*0000*/ 	.byte	0x02, 0x02, 0x02, 0x00, 0x02, 0x05, 0x05, 0x00, 0x02, 0x03, 0x01, 0x00, 0x02, 0x06, 0x01, 0x00


//--------------------- .nv.callgraph             --------------------------
	.section	.nv.callgraph,"",@"SHT_CUDA_CALLGRAPH"
	.align	4
	.sectionentsize	8
	.align		4
        /*0000*/ 	.word	0x00000000
	.align		4
        /*0004*/ 	.word	0xffffffff
	.align		4
        /*0008*/ 	.word	0x00000000
	.align		4
        /*000c*/ 	.word	0xfffffffe
	.align		4
        /*0010*/ 	.word	0x00000000
	.align		4
        /*0014*/ 	.word	0xfffffffd
	.align		4
        /*0018*/ 	.word	0x00000000
	.align		4
        /*001c*/ 	.word	0xfffffffc


//--------------------- .text.kernel_cutlass_kernel_flash_attncuteflash_bwd_sm100FlashAttentionBackwardSm100_object_at__tensor0000o6411101213_tensor0000_o_6410111213_tensor0000o6411101213_tensor0000_o_6410111213_tenso_0 --------------------------
	.section	.text.kernel_cutlass_kernel_flash_attncuteflash_bwd_sm100FlashAttentionBackwardSm100_object_at__tensor0000o6411101213_tensor0000_o_6410111213_tensor0000o6411101213_tensor0000_o_6410111213_tenso_0,"ax",@progbits
	.align	128
        .global         kernel_cutlass_kernel_flash_attncuteflash_bwd_sm100FlashAttentionBackwardSm100_object_at__tensor0000o6411101213_tensor0000_o_6410111213_tensor0000o6411101213_tensor0000_o_6410111213_tenso_0
        .type           kernel_cutlass_kernel_flash_attncuteflash_bwd_sm100FlashAttentionBackwardSm100_object_at__tensor0000o6411101213_tensor0000_o_6410111213_tensor0000o6411101213_tensor0000_o_6410111213_tenso_0,@function
        .size           kernel_cutlass_kernel_flash_attncuteflash_bwd_sm100FlashAttentionBackwardSm100_object_at__tensor0000o6411101213_tensor0000_o_6410111213_tensor0000o6411101213_tensor0000_o_6410111213_tenso_0,(.L_x_258 - kernel_cutlass_kernel_flash_attncuteflash_bwd_sm100FlashAttentionBackwardSm100_object_at__tensor0000o6411101213_tensor0000_o_6410111213_tensor0000o6411101213_tensor0000_o_6410111213_tenso_0)
        .other          kernel_cutlass_kernel_flash_attncuteflash_bwd_sm100FlashAttentionBackwardSm100_object_at__tensor0000o6411101213_tensor0000_o_6410111213_tensor0000o6411101213_tensor0000_o_6410111213_tenso_0,@"STO_CUDA_ENTRY STV_DEFAULT"
kernel_cutlass_kernel_flash_attncuteflash_bwd_sm100FlashAttentionBackwardSm100_object_at__tensor0000o6411101213_tensor0000_o_6410111213_tensor0000o6411101213_tensor0000_o_6410111213_tenso_0:
.text.kernel_cutlass_kernel_flash_attncuteflash_bwd_sm100FlashAttentionBackwardSm100_object_at__tensor0000o6411101213_tensor0000_o_6410111213_tensor0000o6411101213_tensor0000_o_6410111213_tenso_0:
[----:B------:R-:W1:Y:S02]  /*0000*/  LDC R1, c[0x0][0x37c] ;  /* 0x0000df00ff017b82 */ /* 0x000e640000000800 */
[----:B-1----:R-:W-:Y:S01]  /*0010*/  IADD3 R1, PT, PT, R1, -0x8, RZ ;  /* 0xfffffff801017810 */ /* 0x002fe20007ffe0ff */
[----:B------:R-:W1:Y:S05]  /*0020*/  S2R R0, SR_TID.X ;  /* 0x0000000000007919 */ /* 0x000e6a0000002100 */
[----:B------:R-:W2:Y:S01]  /*0030*/  S2UR UR24, SR_CTAID.X ;  /* 0x00000000001879c3 */ /* 0x000ea20000002500 */
[----:B------:R-:W-:Y:S01]  /*0040*/  BSSY.RECONVERGENT B0, `(.L_x_0) ;  /* 0x0000049000007945 */ /* 0x000fe20003800200 */
[----:B--2---:R-:W-:Y:S01]  /*0050*/  ULOP3.LUT UR54, UR24, 0x1, URZ, 0xc0, !UPT ;  /* 0x0000000118367892 */ /* 0x004fe2000f8ec0ff */
[----:B-1----:R-:W-:-:S04]  /*0060*/  SHF.R.U32.HI R0, RZ, 0x5, R0 ;  /* 0x00000005ff007819 */ /* 0x002fc80000011600 */
[----:B------:R-:W-:-:S13]  /*0070*/  R2UR UR4, R0 ;  /* 0x00000000000472ca */ /* 0x000fda00000e0000 */
[----:B------:R-:W-:-:S09]  /*0080*/  UISETP.NE.AND UP0, UPT, UR4, 0xd, UPT ;  /* 0x0000000d0400788c */ /* 0x000fd2000bf05270 */
[----:B------:R-:W-:Y:S05]  /*0090*/  BRA.U UP0, `(.L_x_1) ;  /* 0x0000000100807547 */ /* 0x000fea000b800000 */
[----:B------:R-:W-:Y:S02]  /*00a0*/  ELECT P0, URZ, PT ;  /* 0x0000000000ff782f */ /* 0x000fe40003800000 */
[----:B------:R-:W-:-:S11]  /*00b0*/  PLOP3.LUT P3, PT, PT, PT, PT, 0x8, 0x80 ;  /* 0x000000000080781c */ /* 0x000fd60003f6e170 */
[----:B------:R-:W-:Y:S05]  /*00c0*/  @!P0 BRA `(.L_x_2) ;  /* 0x0000000400008947 */ /* 0x000fea0003800000 */
[----:B------:R-:W1:Y:S02]  /*00d0*/  LDCU.64 UR4, c[0x0][0x348] ;  /* 0x00006900ff0477ac */ /* 0x000e640008000a00 */
[----:B-1----:R-:W-:Y:S02]  /*00e0*/  UIADD3 UR20, UP1, UPT, UR4, 0x180, URZ ;  /* 0x0000018004147890 */ /* 0x002fe4000ff3e0ff */
[----:B------:R-:W-:Y:S02]  /*00f0*/  UIADD3 UR18, UP0, UPT, UR4, 0x200, URZ ;  /* 0x0000020004127890 */ /* 0x000fe4000ff1e0ff */
[----:B------:R-:W-:Y:S02]  /*0100*/  UIADD3 UR16, UP6, UPT, UR4, 0x280, URZ ;  /* 0x0000028004107890 */ /* 0x000fe4000ffde0ff */
[----:B------:R-:W-:Y:S02]  /*0110*/  UIADD3 UR14, UP5, UPT, UR4, 0x300, URZ ;  /* 0x00000300040e7890 */ /* 0x000fe4000ffbe0ff */
[----:B------:R-:W-:-:S02]  /*0120*/  UIADD3 UR12, UP4, UPT, UR4, 0x380, URZ ;  /* 0x00000380040c7890 */ /* 0x000fc4000ff9e0ff */
[----:B------:R-:W-:Y:S02]  /*0130*/  UIADD3.X UR21, UPT, UPT, URZ, UR5, URZ, UP1, !UPT ;  /* 0x00000005ff157290 */ /* 0x000fe40008ffe4ff */
[----:B------:R-:W-:Y:S02]  /*0140*/  UIADD3 UR10, UP3, UPT, UR4, 0x480, URZ ;  /* 0x00000480040a7890 */ /* 0x000fe4000ff7e0ff */
[----:B------:R-:W-:Y:S02]  /*0150*/  UIADD3.X UR19, UPT, UPT, URZ, UR5, URZ, UP0, !UPT ;  /* 0x00000005ff137290 */ /* 0x000fe400087fe4ff */
[----:B------:R-:W-:Y:S02]  /*0160*/  UIADD3 UR8, UP2, UPT, UR4, 0x400, URZ ;  /* 0x0000040004087890 */ /* 0x000fe4000ff5e0ff */
[----:B------:R-:W-:Y:S01]  /*0170*/  UIADD3.X UR17, UPT, UPT, URZ, UR5, URZ, UP6, !UPT ;  /* 0x00000005ff117290 */ /* 0x000fe2000b7fe4ff */
[----:B------:R3:W-:Y:S01]  /*0180*/  UTMACCTL.PF [UR20] ;  /* 0x00000000140079b9 */ /* 0x0007e20008040000 */
[----:B------:R-:W-:-:S03]  /*0190*/  UIADD3 UR6, UP1, UPT, UR4, 0x500, URZ ;  /* 0x0000050004067890 */ /* 0x000fc6000ff3e0ff */
[----:B------:R3:W-:Y:S01]  /*01a0*/  UTMACCTL.PF [UR18] ;  /* 0x00000000120079b9 */ /* 0x0007e20008040000 */
[----:B------:R-:W-:-:S03]  /*01b0*/  UIADD3.X UR15, UPT, UPT, URZ, UR5, URZ, UP5, !UPT ;  /* 0x00000005ff0f7290 */ /* 0x000fc6000affe4ff */
[----:B------:R3:W-:Y:S01]  /*01c0*/  UTMACCTL.PF [UR16] ;  /* 0x00000000100079b9 */ /* 0x0007e20008040000 */
[----:B------:R-:W-:Y:S02]  /*01d0*/  UIADD3 UR4, UP0, UPT, UR4, 0x580, URZ ;  /* 0x0000058004047890 */ /* 0x000fe4000ff1e0ff */
[----:B------:R-:W-:-:S03]  /*01e0*/  UIADD3.X UR13, UPT, UPT, URZ, UR5, URZ, UP4, !UPT ;  /* 0x00000005ff0d7290 */ /* 0x000fc6000a7fe4ff */
[----:B------:R3:W-:Y:S01]  /*01f0*/  UTMACCTL.PF [UR14] ;  /* 0x000000000e0079b9 */ /* 0x0007e20008040000 */
[----:B------:R-:W-:Y:S02]  /*0200*/  UIADD3.X UR11, UPT, UPT, URZ, UR5, URZ, UP3, !UPT ;  /* 0x00000005ff0b7290 */ /* 0x000fe40009ffe4ff */
[----:B------:R-:W-:-:S03]  /*0210*/  UIADD3.X UR9, UPT, UPT, URZ, UR5, URZ, UP2, !UPT ;  /* 0x00000005ff097290 */ /* 0x000fc600097fe4ff */
[----:B------:R3:W-:Y:S01]  /*0220*/  UTMACCTL.PF [UR12] ;  /* 0x000000000c0079b9 */ /* 0x0007e20008040000 */
[----:B------:R-:W-:-:S03]  /*0230*/  UIADD3.X UR7, UPT, UPT, URZ, UR5, URZ, UP1, !UPT ;  /* 0x00000005ff077290 */ /* 0x000fc60008ffe4ff */
[----:B------:R3:W-:Y:S01]  /*0240*/  UTMACCTL.PF [UR10] ;  /* 0x000000000a0079b9 */ /* 0x0007e20008040000 */
[----:B------:R-:W-:Y:S01]  /*0250*/  UIADD3.X UR5, UPT, UPT, URZ, UR5, URZ, UP0, !UPT ;  /* 0x00000005ff057290 */ /* 0x000fe200087fe4ff */
[----:B------:R3:W-:Y:S04]  /*0260*/  UTMACCTL.PF [UR8] ;  /* 0x00000000080079b9 */ /* 0x0007e80008040000 */
[----:B------:R3:W-:Y:S04]  /*0270*/  UTMACCTL.PF [UR6] ;  /* 0x00000000060079b9 */ /* 0x0007e80008040000 */
[----:B------:R3:W-:Y:S02]  /*0280*/  UTMACCTL.PF [UR4] ;  /* 0x00000000040079b9 */ /* 0x0007e40008040000 */
[----:B---3--:R-:W-:Y:S05]  /*0290*/  BRA `(.L_x_2) ;  /* 0x00000000008c7947 */ /* 0x008fea0003800000 */
.L_x_1:
[----:B------:R-:W-:-:S13]  /*02a0*/  R2UR UR4, R0 ;  /* 0x00000000000472ca */ /* 0x000fda00000e0000 */
[----:B------:R-:W-:-:S09]  /*02b0*/  UISETP.NE.AND UP0, UPT, UR4, 0xc, UPT ;  /* 0x0000000c0400788c */ /* 0x000fd2000bf05270 */
[----:B------:R-:W-:Y:S05]  /*02c0*/  BRA.U !UP0, `(.L_x_3) ;  /* 0x0000000108507547 */ /* 0x000fea000b800000 */
[----:B------:R-:W-:Y:S02]  /*02d0*/  R2UR UR4, R0 ;  /* 0x00000000000472ca */ /* 0x000fe400000e0000 */
[----:B------:R-:W-:-:S11]  /*02e0*/  PLOP3.LUT P3, PT, PT, PT, PT, 0x8, 0x80 ;  /* 0x000000000080781c */ /* 0x000fd60003f6e170 */
[----:B------:R-:W-:-:S09]  /*02f0*/  UISETP.NE.AND UP0, UPT, UR4, 0x4, UPT ;  /* 0x000000040400788c */ /* 0x000fd2000bf05270 */
[----:B------:R-:W-:Y:S05]  /*0300*/  BRA.U UP0, `(.L_x_2) ;  /* 0x0000000100707547 */ /* 0x000fea000b800000 */
[----:B------:R-:W1:Y:S01]  /*0310*/  S2UR UR4, SR_CgaCtaId ;  /* 0x00000000000479c3 */ /* 0x000e620000008800 */
[----:B------:R-:W-:Y:S01]  /*0320*/  UMOV UR5, 0x400 ;  /* 0x0000040000057882 */ /* 0x000fe20000000000 */
[----:B------:R-:W-:Y:S01]  /*0330*/  UMOV UR6, 0x1 ;  /* 0x0000000100067882 */ /* 0x000fe20000000000 */
[----:B------:R-:W-:Y:S01]  /*0340*/  UMOV UR8, 0x2 ;  /* 0x0000000200087882 */ /* 0x000fe20000000000 */
[----:B------:R-:W-:-:S04]  /*0350*/  UIADD3 UR6, UPT, UPT, -UR6, 0x100000, URZ ;  /* 0x0010000006067890 */ /* 0x000fc8000fffe1ff */
[----:B------:R-:W-:Y:S02]  /*0360*/  USHF.L.U32 UR7, UR6, 0xb, URZ ;  /* 0x0000000b06077899 */ /* 0x000fe400080006ff */
[----:B------:R-:W-:Y:S02]  /*0370*/  USHF.L.U32 UR6, UR6, 0x1, URZ ;  /* 0x0000000106067899 */ /* 0x000fe400080006ff */
[----:B------:R-:W-:-:S04]  /*0380*/  UIADD3 UR8, UPT, UPT, -UR8, 0x100000, URZ ;  /* 0x0010000008087890 */ /* 0x000fc8000fffe1ff */
[----:B------:R-:W-:Y:S02]  /*0390*/  USHF.L.U32 UR9, UR8, 0xb, URZ ;  /* 0x0000000b08097899 */ /* 0x000fe400080006ff */
[----:B------:R-:W-:Y:S02]  /*03a0*/  USHF.L.U32 UR8, UR8, 0x1, URZ ;  /* 0x0000000108087899 */ /* 0x000fe400080006ff */
[----:B-1----:R-:W-:Y:S01]  /*03b0*/  ULEA UR4, UR4, UR5, 0x18 ;  /* 0x0000000504047291 */ /* 0x002fe2000f8ec0ff */
[----:B------:R-:W1:Y:S11]  /*03c0*/  FENCE.VIEW.ASYNC.S ;  /* 0x00000000000073c6 */ /* 0x000e760000000000 */
[----:B-1----:R3:W4:Y:S01]  /*03d0*/  SYNCS.EXCH.64 URZ, [UR4+0x118], UR6 ;  /* 0x0001180604ff75b2 */ /* 0x0027220008000100 */
[----:B------:R3:W1:Y:S01]  /*03e0*/  SYNCS.EXCH.64 URZ, [UR4+0x110], UR6 ;  /* 0x0001100604ff75b2 */ /* 0x0006620008000100 */
[----:B------:R3:W2:Y:S02]  /*03f0*/  SYNCS.EXCH.64 URZ, [UR4+0x120], UR8 ;  /* 0x0001200804ff75b2 */ /* 0x0006a40008000100 */
[----:B---3--:R-:W-:Y:S05]  /*0400*/  BRA `(.L_x_2) ;  /* 0x0000000000307947 */ /* 0x008fea0003800000 */
.L_x_3:
[----:B------:R-:W1:Y:S01]  /*0410*/  S2UR UR4, SR_CgaCtaId ;  /* 0x00000000000479c3 */ /* 0x000e620000008800 */
[----:B------:R-:W-:Y:S01]  /*0420*/  UMOV UR6, 0x400 ;  /* 0x0000040000067882 */ /* 0x000fe20000000000 */
[----:B------:R-:W-:Y:S01]  /*0430*/  UMOV UR5, 0x20 ;  /* 0x0000002000057882 */ /* 0x000fe20000000000 */
[----:B------:R-:W-:Y:S02]  /*0440*/  ELECT P0, URZ, PT ;  /* 0x0000000000ff782f */ /* 0x000fe40003800000 */
[----:B------:R-:W-:Y:S01]  /*0450*/  PLOP3.LUT P3, PT, PT, PT, PT, 0x80, 0x8 ;  /* 0x000000000008781c */ /* 0x000fe20003f6f070 */
[----:B-1----:R-:W-:Y:S02]  /*0460*/  ULEA UR6, UR4, UR6, 0x18 ;  /* 0x0000000604067291 */ /* 0x002fe4000f8ec0ff */
[----:B------:R-:W-:-:S04]  /*0470*/  UIADD3 UR4, UPT, UPT, -UR5, 0x100000, URZ ;  /* 0x0010000005047890 */ /* 0x000fc8000fffe1ff */
[----:B------:R-:W-:Y:S02]  /*0480*/  USHF.L.U32 UR5, UR4, 0xb, URZ ;  /* 0x0000000b04057899 */ /* 0x000fe400080006ff */
[----:B------:R-:W-:Y:S01]  /*0490*/  USHF.L.U32 UR4, UR4, 0x1, URZ ;  /* 0x0000000104047899 */ /* 0x000fe200080006ff */
[----:B------:R-:W1:Y:S11]  /*04a0*/  FENCE.VIEW.ASYNC.S ;  /* 0x00000000000073c6 */ /* 0x000e760000000000 */
[----:B-1----:R1:W2:Y:S01]  /*04b0*/  SYNCS.EXCH.64 URZ, [UR6+0xe8], UR4 ;  /* 0x0000e80406ff75b2 */ /* 0x0022a20008000100 */
[----:B------:R-:W-:Y:S01]  /*04c0*/  NOP ;  /* 0x0000000000007918 */ /* 0x000fe20000000000 */
.L_x_2:
[----:B-1----:R-:W-:Y:S05]  /*04d0*/  BSYNC.RECONVERGENT B0 ;  /* 0x0000000000007941 */ /* 0x002fea0003800200 */
.L_x_0:
[----:B------:R-:W1:Y:S01]  /*04e0*/  S2UR UR4, SR_CgaCtaId ;  /* 0x00000000000479c3 */ /* 0x000e620000008800 */
[----:B------:R-:W-:Y:S01]  /*04f0*/  R2UR UR6, R0 ;  /* 0x00000000000672ca */ /* 0x000fe200000e0000 */
[----:B------:R-:W3:Y:S01]  /*0500*/  LDCU UR5, c[0x0][0x36c] ;  /* 0x00006d80ff0577ac */ /* 0x000ee20008000800 */
[----:B------:R-:W-:-:S11]  /*0510*/  NOP ;  /* 0x0000000000007918 */ /* 0x000fd60000000000 */
[----:B------:R-:W-:Y:S02]  /*0520*/  UISETP.NE.AND UP1, UPT, UR6, URZ, UPT ;  /* 0x000000ff0600728c */ /* 0x000fe4000bf25270 */
[----:B---3--:R-:W-:Y:S01]  /*0530*/  UISETP.EQ.U32.AND UP0, UPT, UR5, 0x1, UPT ;  /* 0x000000010500788c */ /* 0x008fe2000bf02070 */
[----:B-1----:R-:W-:-:S05]  /*0540*/  IMAD.U32 R6, RZ, RZ, UR4 ;  /* 0x00000004ff067e24 */ /* 0x002fca000f8e00ff */
[----:B------:R-:W-:Y:S01]  /*0550*/  LEA.HI R2, R6, R6, RZ, 0x1 ;  /* 0x0000000606027211 */ /* 0x000fe200078f08ff */
[----:B------:R1:W-:Y:S03]  /*0560*/  STL [R1], R6 ;  /* 0x0000000601007387 */ /* 0x0003e60000100800 */
[----:B------:R-:W-:Y:S02]  /*0570*/  LOP3.LUT R3, R2, 0xfffffffe, RZ, 0xc0, !PT ;  /* 0xfffffffe02037812 */ /* 0x000fe400078ec0ff */
[----:B------:R-:W-:Y:S02]  /*0580*/  SHF.R.U32.HI R2, RZ, 0x1, R2 ;  /* 0x00000001ff027819 */ /* 0x000fe40000011602 */
[----:B------:R-:W-:-:S03]  /*0590*/  ISETP.NE.AND P0, PT, R6, R3, PT ;  /* 0x000000030600720c */ /* 0x000fc60003f05270 */
[----:B------:R-:W-:Y:S01]  /*05a0*/  VIADD R4, R2, 0xffffffff ;  /* 0xffffffff02047836 */ /* 0x000fe20000000000 */
[----:B------:R-:W-:-:S04]  /*05b0*/  ISETP.LT.AND P0, PT, R6, RZ, P0 ;  /* 0x000000ff0600720c */ /* 0x000fc80000701270 */
[----:B------:R-:W-:-:S09]  /*05c0*/  R2UR UR4, R4 ;  /* 0x00000000040472ca */ /* 0x000fd200000e0000 */
[----:B------:R-:W-:-:S05]  /*05d0*/  @!P0 IMAD.MOV R2, RZ, RZ, R2 ;  /* 0x000000ffff028224 */ /* 0x000fca00078e0202 */
[----:B------:R-:W-:-:S13]  /*05e0*/  @!P0 R2UR UR4, R2 ;  /* 0x00000000020482ca */ /* 0x000fda00000e0000 */
[----:B------:R-:W-:-:S06]  /*05f0*/  UIADD3 UR4, UPT, UPT, UR4, UR4, URZ ;  /* 0x0000000404047290 */ /* 0x000fcc000fffe0ff */
[----:B------:R-:W-:Y:S01]  /*0600*/  IMAD.U32 R2, RZ, RZ, UR4 ;  /* 0x00000004ff027e24 */ /* 0x000fe2000f8e00ff */
[----:B-1----:R-:W-:Y:S06]  /*0610*/  BRA.U UP1, `(.L_x_4) ;  /* 0x00000001013c7547 */ /* 0x002fec000b800000 */
        /* <DEDUP_REMOVED lines=12> */
[----:B-1----:R1:W3:Y:S01]  /*06e0*/  SYNCS.EXCH.64 URZ, [UR4+0x40], UR6 ;  /* 0x0000400604ff75b2 */ /* 0x0022e20008000100 */
[----:B------:R1:W4:Y:S01]  /*06f0*/  SYNCS.EXCH.64 URZ, [UR4+0x48], UR8 ;  /* 0x0000480804ff75b2 */ /* 0x0003220008000100 */
[----:B------:R-:W-:Y:S01]  /*0700*/  NOP ;  /* 0x0000000000007918 */ /* 0x000fe20000000000 */
.L_x_4:
[----:B------:R-:W-:Y:S01]  /*0710*/  NOP ;  /* 0x0000000000007918 */ /* 0x000fe20000000000 */
[----:B------:R-:W-:Y:S05]  /*0720*/  BRA.U !UP0, `(.L_x_5) ;  /* 0x0000000108087547 */ /* 0x000fea000b800000 */
[----:B--234-:R-:W-:Y:S01]  /*0730*/  UCGABAR_ARV ;  /* 0x00000000000079c7 */ /* 0x01cfe20008000000 */
[----:B------:R-:W-:Y:S05]  /*0740*/  BRA `(.L_x_6) ;  /* 0x0000000000047947 */ /* 0x000fea0003800000 */
.L_x_5:
[----:B--234-:R-:W-:Y:S01]  /*0750*/  NOP ;  /* 0x0000000000007918 */ /* 0x01cfe20000000000 */
.L_x_6:
[----:B------:R-:W-:Y:S05]  /*0760*/  BRA.U !UP0, `(.L_x_7) ;  /* 0x00000001080c7547 */ /* 0x000fea000b800000 */
[----:B------:R-:W-:Y:S01]  /*0770*/  UCGABAR_WAIT ;  /* 0x0000000000007dc7 */ /* 0x000fe20008000000 */
[----:B------:R-:W-:Y:S01]  /*0780*/  CCTL.IVALL ;  /* 0x00000000ff00798f */ /* 0x000fe20002000000 */
[----:B------:R-:W-:Y:S05]  /*0790*/  BRA `(.L_x_8) ;  /* 0x0000000000047947 */ /* 0x000fea0003800000 */
.L_x_7:
[----:B------:R-:W-:Y:S06]  /*07a0*/  BAR.SYNC.DEFER_BLOCKING 0x0 ;  /* 0x0000000000007b1d */ /* 0x000fec0000010000 */
.L_x_8:
[----:B------:R-:W-:Y:S01]  /*07b0*/  PLOP3.LUT P0, PT, PT, PT, UP1, 0x80, 0x8 ;  /* 0x000000000008781c */ /* 0x000fe20003f0f018 */
[----:B------:R-:W-:Y:S01]  /*07c0*/  @!UP1 UMOV UR5, 0x400 ;  /* 0x0000040000059882 */ /* 0x000fe20000000000 */
[----:B-1----:R-:W-:Y:S01]  /*07d0*/  UMOV UR8, 0x1 ;  /* 0x0000000100087882 */ /* 0x002fe20000000000 */
[----:B------:R-:W-:Y:S01]  /*07e0*/  UMOV UR7, 0x10 ;  /* 0x0000001000077882 */ /* 0x000fe20000000000 */
[----:B------:R-:W-:-:S04]  /*07f0*/  @!UP1 UIADD3 UR8, UPT, UPT, -UR8, 0x100000, URZ ;  /* 0x0010000008089890 */ /* 0x000fc8000fffe1ff */
[----:B------:R-:W-:Y:S02]  /*0800*/  @!UP1 USHF.L.U32 UR9, UR8, 0xb, URZ ;  /* 0x0000000b08099899 */ /* 0x000fe400080006ff */
[----:B------:R-:W-:-:S03]  /*0810*/  @!UP1 USHF.L.U32 UR8, UR8, 0x1, URZ ;  /* 0x0000000108089899 */ /* 0x000fc600080006ff */
[----:B------:R-:W-:-:S13]  /*0820*/  @!P0 R2UR UR4, R6 ;  /* 0x00000000060482ca */ /* 0x000fda00000e0000 */
[----:B------:R-:W-:Y:S02]  /*0830*/  @!UP1 ULEA UR6, UR4, UR5, 0x18 ;  /* 0x0000000504069291 */ /* 0x000fe4000f8ec0ff */
[----:B------:R-:W-:-:S04]  /*0840*/  @!UP1 UIADD3 UR4, UPT, UPT, -UR7, 0x100000, URZ ;  /* 0x0010000007049890 */ /* 0x000fc8000fffe1ff */
[----:B------:R-:W-:Y:S02]  /*0850*/  @!UP1 USHF.L.U32 UR5, UR4, 0xb, URZ ;  /* 0x0000000b04059899 */ /* 0x000fe400080006ff */
[----:B------:R-:W-:Y:S01]  /*0860*/  @!UP1 USHF.L.U32 UR4, UR4, 0x1, URZ ;  /* 0x0000000104049899 */ /* 0x000fe200080006ff */
[----:B------:R-:W1:Y:S03]  /*0870*/  FENCE.VIEW.ASYNC.S ;  /* 0x00000000000073c6 */ /* 0x000e660000000000 */
[----:B-1----:R1:W2:Y:S08]  /*0880*/  @!UP1 SYNCS.EXCH.64 URZ, [UR6+0x50], UR8 ;  /* 0x0000500806ff95b2 */ /* 0x0022b00008000100 */
[----:B------:R1:W3:Y:S01]  /*0890*/  @!UP1 SYNCS.EXCH.64 URZ, [UR6+0x58], UR4 ;  /* 0x0000580406ff95b2 */ /* 0x0002e20008000100 */
[----:B------:R-:W-:Y:S01]  /*08a0*/  NOP ;  /* 0x0000000000007918 */ /* 0x000fe20000000000 */
[----:B------:R-:W-:Y:S05]  /*08b0*/  BRA.U !UP0, `(.L_x_9) ;  /* 0x0000000108087547 */ /* 0x000fea000b800000 */
[----:B--23--:R-:W-:Y:S01]  /*08c0*/  UCGABAR_ARV ;  /* 0x00000000000079c7 */ /* 0x00cfe20008000000 */
[----:B------:R-:W-:Y:S05]  /*08d0*/  BRA `(.L_x_10) ;  /* 0x0000000000047947 */ /* 0x000fea0003800000 */
.L_x_9:
[----:B--23--:R-:W-:Y:S01]  /*08e0*/  NOP ;  /* 0x0000000000007918 */ /* 0x00cfe20000000000 */
.L_x_10:
[----:B------:R-:W-:Y:S05]  /*08f0*/  BRA.U !UP0, `(.L_x_11) ;  /* 0x00000001080c7547 */ /* 0x000fea000b800000 */
[----:B------:R-:W-:Y:S01]  /*0900*/  UCGABAR_WAIT ;  /* 0x0000000000007dc7 */ /* 0x000fe20008000000 */
[----:B------:R-:W-:Y:S01]  /*0910*/  CCTL.IVALL ;  /* 0x00000000ff00798f */ /* 0x000fe20002000000 */
[----:B------:R-:W-:Y:S05]  /*0920*/  BRA `(.L_x_12) ;  /* 0x0000000000047947 */ /* 0x000fea0003800000 */
.L_x_11:
[----:B------:R-:W-:Y:S06]  /*0930*/  BAR.SYNC.DEFER_BLOCKING 0x0 ;  /* 0x0000000000007b1d */ /* 0x000fec0000010000 */
.L_x_12:
[----:B------:R-:W-:Y:S05]  /*0940*/  BRA.U UP1, `(.L_x_13) ;  /* 0x0000000101447547 */ /* 0x000fea000b800000 */
[----:B-1----:R-:W-:Y:S01]  /*0950*/  R2UR UR4, R6 ;  /* 0x00000000060472ca */ /* 0x002fe200000e0000 */
        /* <DEDUP_REMOVED lines=9> */
[----:B------:R-:W-:Y:S01]  /*09f0*/  ULEA UR4, UR4, UR5, 0x18 ;  /* 0x0000000504047291 */ /* 0x000fe2000f8ec0ff */
[----:B------:R-:W1:Y:S11]  /*0a00*/  FENCE.VIEW.ASYNC.S ;  /* 0x00000000000073c6 */ /* 0x000e760000000000 */
[----:B-1----:R2:W3:Y:S01]  /*0a10*/  SYNCS.EXCH.64 URZ, [UR4+0x70], UR8 ;  /* 0x0000700804ff75b2 */ /* 0x0024e20008000100 */
[----:B------:R2:W4:Y:S01]  /*0a20*/  SYNCS.EXCH.64 URZ, [UR4+0x78], UR8 ;  /* 0x0000780804ff75b2 */ /* 0x0005220008000100 */
[----:B------:R2:W1:Y:S01]  /*0a30*/  SYNCS.EXCH.64 URZ, [UR4+0x80], UR6 ;  /* 0x0000800604ff75b2 */ /* 0x0004620008000100 */
[----:B------:R2:W1:Y:S02]  /*0a40*/  SYNCS.EXCH.64 URZ, [UR4+0x88], UR6 ;  /* 0x0000880604ff75b2 */ /* 0x0004640008000100 */
[----:B--2---:R-:W-:Y:S01]  /*0a50*/  NOP ;  /* 0x0000000000007918 */ /* 0x004fe20000000000 */
.L_x_13:
[----:B------:R-:W-:Y:S01]  /*0a60*/  NOP ;  /* 0x0000000000007918 */ /* 0x000fe20000000000 */
[----:B------:R-:W-:Y:S05]  /*0a70*/  BRA.U !UP0, `(.L_x_14) ;  /* 0x0000000108087547 */ /* 0x000fea000b800000 */
[----:B-1-34-:R-:W-:Y:S01]  /*0a80*/  UCGABAR_ARV ;  /* 0x00000000000079c7 */ /* 0x01afe20008000000 */
[----:B------:R-:W-:Y:S05]  /*0a90*/  BRA `(.L_x_15) ;  /* 0x0000000000047947 */ /* 0x000fea0003800000 */
.L_x_14:
[----:B-1-34-:R-:W-:Y:S01]  /*0aa0*/  NOP ;  /* 0x0000000000007918 */ /* 0x01afe20000000000 */
.L_x_15:
[----:B------:R-:W-:Y:S05]  /*0ab0*/  BRA.U !UP0, `(.L_x_16) ;  /* 0x00000001080c7547 */ /* 0x000fea000b800000 */
[----:B------:R-:W-:Y:S01]  /*0ac0*/  UCGABAR_WAIT ;  /* 0x0000000000007dc7 */ /* 0x000fe20008000000 */
[----:B------:R-:W-:Y:S01]  /*0ad0*/  CCTL.IVALL ;  /* 0x00000000ff00798f */ /* 0x000fe20002000000 */
[----:B------:R-:W-:Y:S05]  /*0ae0*/  BRA `(.L_x_17) ;  /* 0x0000000000047947 */ /* 0x000fea0003800000 */
.L_x_16:
[----:B------:R-:W-:Y:S06]  /*0af0*/  BAR.SYNC.DEFER_BLOCKING 0x0 ;  /* 0x0000000000007b1d */ /* 0x000fec0000010000 */
.L_x_17:
[----:B------:R-:W-:Y:S01]  /*0b00*/  PLOP3.LUT P0, PT, PT, PT, UP1, 0x80, 0x8 ;  /* 0x000000000008781c */ /* 0x000fe20003f0f018 */
[----:B------:R-:W-:Y:S01]  /*0b10*/  @!UP1 UMOV UR5, 0x400 ;  /* 0x0000040000059882 */ /* 0x000fe20000000000 */
[----:B------:R-:W-:Y:S01]  /*0b20*/  UMOV UR8, 0x1 ;  /* 0x0000000100087882 */ /* 0x000fe20000000000 */
        /* <DEDUP_REMOVED lines=16> */
.L_x_18:
[----:B--23--:R-:W-:Y:S01]  /*0c30*/  NOP ;  /* 0x0000000000007918 */ /* 0x00cfe20000000000 */
.L_x_19:
[----:B------:R-:W-:Y:S05]  /*0c40*/  BRA.U !UP0, `(.L_x_20) ;  /* 0x00000001080c7547 */ /* 0x000fea000b800000 */
[----:B------:R-:W-:Y:S01]  /*0c50*/  UCGABAR_WAIT ;  /* 0x0000000000007dc7 */ /* 0x000fe20008000000 */
[----:B------:R-:W-:Y:S01]  /*0c60*/  CCTL.IVALL ;  /* 0x00000000ff00798f */ /* 0x000fe20002000000 */
[----:B------:R-:W-:Y:S05]  /*0c70*/  BRA `(.L_x_21) ;  /* 0x0000000000047947 */ /* 0x000fea0003800000 */
.L_x_20:
[----:B------:R-:W-:Y:S06]  /*0c80*/  BAR.SYNC.DEFER_BLOCKING 0x0 ;  /* 0x0000000000007b1d */ /* 0x000fec0000010000 */
.L_x_21:
[----:B------:R-:W-:Y:S01]  /*0c90*/  PLOP3.LUT P0, PT, PT, PT, UP1, 0x80, 0x8 ;  /* 0x000000000008781c */ /* 0x000fe20003f0f018 */
[----:B-1----:R-:W-:Y:S01]  /*0ca0*/  @!UP1 UMOV UR5, 0x400 ;  /* 0x0000040000059882 */ /* 0x002fe20000000000 */
        /* <DEDUP_REMOVED lines=17> */
.L_x_22:
[----:B--23--:R-:W-:Y:S01]  /*0dc0*/  NOP ;  /* 0x0000000000007918 */ /* 0x00cfe20000000000 */
.L_x_23:
[----:B------:R-:W-:Y:S05]  /*0dd0*/  BRA.U !UP0, `(.L_x_24) ;  /* 0x00000001080c7547 */ /* 0x000fea000b800000 */
[----:B------:R-:W-:Y:S01]  /*0de0*/  UCGABAR_WAIT ;  /* 0x0000000000007dc7 */ /* 0x000fe20008000000 */
[----:B------:R-:W-:Y:S01]  /*0df0*/  CCTL.IVALL ;  /* 0x00000000ff00798f */ /* 0x000fe20002000000 */
[----:B------:R-:W-:Y:S05]  /*0e00*/  BRA `(.L_x_25) ;  /* 0x0000000000047947 */ /* 0x000fea0003800000 */
.L_x_24:
[----:B------:R-:W-:Y:S06]  /*0e10*/  BAR.SYNC.DEFER_BLOCKING 0x0 ;  /* 0x0000000000007b1d */ /* 0x000fec0000010000 */
.L_x_25:
[----:B------:R-:W-:Y:S01]  /*0e20*/  IMAD.IADD R3, R6, 0x1, -R3 ;  /* 0x0000000106037824 */ /* 0x000fe200078e0a03 */
[----:B------:R-:W-:-:S04]  /*0e30*/  UMOV UR7, 0x1 ;  /* 0x0000000100077882 */ /* 0x000fc80000000000 */
[----:B-1----:R-:W-:-:S13]  /*0e40*/  R2UR UR4, R3 ;  /* 0x00000000030472ca */ /* 0x002fda00000e0000 */
[----:B------:R-:W-:Y:S02]  /*0e50*/  ULOP3.LUT UR5, UR4, 0x1, URZ, 0x3c, !UPT ;  /* 0x0000000104057892 */ /* 0x000fe4000f8e3cff */
[----:B------:R-:W-:Y:S02]  /*0e60*/  USHF.L.U32 UR6, UR7, UR4, URZ ;  /* 0x0000000407067299 */ /* 0x000fe400080006ff */
[----:B------:R-:W-:-:S04]  /*0e70*/  USHF.L.U32 UR4, UR7, UR5, URZ ;  /* 0x0000000507047299 */ /* 0x000fc800080006ff */
[----:B------:R-:W-:-:S06]  /*0e80*/  ULOP3.LUT UR4, UR4, UR6, URZ, 0xfc, !UPT ;  /* 0x0000000604047292 */ /* 0x000fcc000f8efcff */
[----:B------:R-:W-:Y:S01]  /*0e90*/  MOV R3, UR4 ;  /* 0x0000000400037c02 */ /* 0x000fe20008000f00 */
[----:B------:R-:W-:Y:S06]  /*0ea0*/  BRA.U UP1, `(.L_x_26) ;  /* 0x00000001016c7547 */ /* 0x000fec000b800000 */
[----:B------:R-:W-:Y:S01]  /*0eb0*/  R2UR UR4, R6 ;  /* 0x00000000060472ca */ /* 0x000fe200000e0000 */
[----:B------:R-:W-:Y:S01]  /*0ec0*/  UMOV UR5, 0x400 ;  /* 0x0000040000057882 */ /* 0x000fe20000000000 */
        /* <DEDUP_REMOVED lines=9> */
[----:B------:R-:W-:-:S04]  /*0f60*/  UIADD3 UR8, UPT, UPT, -UR8, 0x100000, URZ ;  /* 0x0010000008087890 */ /* 0x000fc8000fffe1ff */
[----:B------:R-:W-:Y:S02]  /*0f70*/  USHF.L.U32 UR9, UR8, 0xb, URZ ;  /* 0x0000000b08097899 */ /* 0x000fe400080006ff */
[----:B------:R-:W-:Y:S02]  /*0f80*/  USHF.L.U32 UR8, UR8, 0x1, URZ ;  /* 0x0000000108087899 */ /* 0x000fe400080006ff */
[----:B------:R-:W-:Y:S02]  /*0f90*/  ULEA UR5, UR4, UR5, 0x18 ;  /* 0x0000000504057291 */ /* 0x000fe4000f8ec0ff */
[----:B------:R-:W-:Y:S02]  /*0fa0*/  ULEA UR4, UR4, UR7, 0x18 ;  /* 0x0000000704047291 */ /* 0x000fe4000f8ec0ff */
[----:B------:R-:W-:-:S04]  /*0fb0*/  UIADD3 UR6, UPT, UPT, -UR6, 0x100000, URZ ;  /* 0x0010000006067890 */ /* 0x000fc8000fffe1ff */
[----:B------:R-:W-:Y:S02]  /*0fc0*/  USHF.L.U32 UR7, UR6, 0xb, URZ ;  /* 0x0000000b06077899 */ /* 0x000fe400080006ff */
[----:B------:R-:W-:Y:S01]  /*0fd0*/  USHF.L.U32 UR6, UR6, 0x1, URZ ;  /* 0x0000000106067899 */ /* 0x000fe200080006ff */
[----:B------:R-:W1:Y:S02]  /*0fe0*/  FENCE.VIEW.ASYNC.S ;  /* 0x00000000000073c6 */ /* 0x000e640000000000 */
[----:B-1----:R1:W2:Y:S01]  /*0ff0*/  SYNCS.EXCH.64 URZ, [UR5+0x20], UR12 ;  /* 0x0000200c05ff75b2 */ /* 0x0022a20008000100 */
[----:B------:R1:W3:Y:S08]  /*1000*/  SYNCS.EXCH.64 URZ, [UR5+0x28], UR10 ;  /* 0x0000280a05ff75b2 */ /* 0x0002f00008000100 */
[----:B------:R1:W4:Y:S01]  /*1010*/  SYNCS.EXCH.64 URZ, [UR4+0x30], UR6 ;  /* 0x0000300604ff75b2 */ /* 0x0003220008000100 */
[----:B------:R1:W1:Y:S01]  /*1020*/  SYNCS.EXCH.64 URZ, [UR4+0x38], UR8 ;  /* 0x0000380804ff75b2 */ /* 0x0002620008000100 */
[----:B------:R1:W1:Y:S01]  /*1030*/  SYNCS.EXCH.64 URZ, [UR4], UR6 ;  /* 0x0000000604ff75b2 */ /* 0x0002620008000100 */
[----:B------:R1:W1:Y:S01]  /*1040*/  SYNCS.EXCH.64 URZ, [UR4+0x8], UR6 ;  /* 0x0000080604ff75b2 */ /* 0x0002620008000100 */
[----:B------:R-:W-:Y:S01]  /*1050*/  NOP ;  /* 0x0000000000007918 */ /* 0x000fe20000000000 */
.L_x_26:
[----:B------:R-:W-:Y:S05]  /*1060*/  BRA.U UP1, `(.L_x_27) ;  /* 0x00000001013c7547 */ /* 0x000fea000b800000 */
[----:B-1----:R-:W-:Y:S01]  /*1070*/  R2UR UR4, R6 ;  /* 0x00000000060472ca */ /* 0x002fe200000e0000 */
[----:B------:R-:W-:Y:S01]  /*1080*/  UMOV UR5, 0x400 ;  /* 0x0000040000057882 */ /* 0x000fe20000000000 */
[----:B------:R-:W-:Y:S02]  /*1090*/  UMOV UR6, 0x1 ;  /* 0x0000000100067882 */ /* 0x000fe40000000000 */
[----:B------:R-:W-:-:S04]  /*10a0*/  UIADD3 UR6, UPT, UPT, -UR6, 0x100000, URZ ;  /* 0x0010000006067890 */ /* 0x000fc8000fffe1ff */
[----:B------:R-:W-:Y:S02]  /*10b0*/  USHF.L.U32 UR7, UR6, 0xb, URZ ;  /* 0x0000000b06077899 */ /* 0x000fe400080006ff */
[----:B------:R-:W-:-:S03]  /*10c0*/  USHF.L.U32 UR6, UR6, 0x1, URZ ;  /* 0x0000000106067899 */ /* 0x000fc600080006ff */
[----:B------:R-:W-:Y:S01]  /*10d0*/  ULEA UR4, UR4, UR5, 0x18 ;  /* 0x0000000504047291 */ /* 0x000fe2000f8ec0ff */
[----:B------:R-:W1:Y:S11]  /*10e0*/  FENCE.VIEW.ASYNC.S ;  /* 0x00000000000073c6 */ /* 0x000e760000000000 */
[----:B-1----:R1:W4:Y:S01]  /*10f0*/  SYNCS.EXCH.64 URZ, [UR4+0xf0], UR6 ;  /* 0x0000f00604ff75b2 */ /* 0x0023220008000100 */
[----:B------:R1:W3:Y:S01]  /*1100*/  SYNCS.EXCH.64 URZ, [UR4+0xf8], UR6 ;  /* 0x0000f80604ff75b2 */ /* 0x0002e20008000100 */
[----:B------:R1:W2:Y:S01]  /*1110*/  SYNCS.EXCH.64 URZ, [UR4+0x100], UR6 ;  /* 0x0001000604ff75b2 */ /* 0x0002a20008000100 */
[----:B------:R1:W1:Y:S01]  /*1120*/  SYNCS.EXCH.64 URZ, [UR4+0x108], UR6 ;  /* 0x0001080604ff75b2 */ /* 0x0002620008000100 */
[----:B------:R1:W1:Y:S01]  /*1130*/  SYNCS.EXCH.64 URZ, [UR4+0x10], UR6 ;  /* 0x0000100604ff75b2 */ /* 0x0002620008000100 */
[----:B------:R1:W1:Y:S01]  /*1140*/  SYNCS.EXCH.64 URZ, [UR4+0x18], UR6 ;  /* 0x0000180604ff75b2 */ /* 0x0002620008000100 */
[----:B------:R-:W-:Y:S01]  /*1150*/  NOP ;  /* 0x0000000000007918 */ /* 0x000fe20000000000 */
.L_x_27:
[----:B------:R-:W-:Y:S01]  /*1160*/  NOP ;  /* 0x0000000000007918 */ /* 0x000fe20000000000 */
[----:B------:R-:W-:Y:S05]  /*1170*/  BRA.U !UP0, `(.L_x_28) ;  /* 0x0000000108087547 */ /* 0x000fea000b800000 */
[----:B-1234-:R-:W-:Y:S01]  /*1180*/  UCGABAR_ARV ;  /* 0x00000000000079c7 */ /* 0x01efe20008000000 */
[----:B------:R-:W-:Y:S05]  /*1190*/  BRA `(.L_x_29) ;  /* 0x0000000000047947 */ /* 0x000fea0003800000 */
.L_x_28:
[----:B-1234-:R-:W-:Y:S01]  /*11a0*/  NOP ;  /* 0x0000000000007918 */ /* 0x01efe20000000000 */
.L_x_29:
[----:B------:R-:W-:Y:S05]  /*11b0*/  BRA.U !UP0, `(.L_x_30) ;  /* 0x00000001080c7547 */ /* 0x000fea000b800000 */
[----:B------:R-:W-:Y:S01]  /*11c0*/  UCGABAR_WAIT ;  /* 0x0000000000007dc7 */ /* 0x000fe20008000000 */
[----:B------:R-:W-:Y:S01]  /*11d0*/  CCTL.IVALL ;  /* 0x00000000ff00798f */ /* 0x000fe20002000000 */
[----:B------:R-:W-:Y:S05]  /*11e0*/  BRA `(.L_x_31) ;  /* 0x0000000000047947 */ /* 0x000fea0003800000 */
.L_x_30:
[----:B------:R-:W-:Y:S06]  /*11f0*/  BAR.SYNC.DEFER_BLOCKING 0x0 ;  /* 0x0000000000007b1d */ /* 0x000fec0000010000 */
.L_x_31:
[----:B------:R-:W-:-:S13]  /*1200*/  R2UR UR4, R0 ;  /* 0x00000000000472ca */ /* 0x000fda00000e0000 */
[----:B------:R-:W-:-:S09]  /*1210*/  UISETP.NE.AND UP0, UPT, UR4, 0xe, UPT ;  /* 0x0000000e0400788c */ /* 0x000fd2000bf05270 */
[----:B------:R-:W-:Y:S05]  /*1220*/  BRA.U !UP0, `(.L_x_32) ;  /* 0x0000000108187547 */ /* 0x000fea000b800000 */
[----:B------:R-:W-:-:S13]  /*1230*/  R2UR UR4, R0 ;  /* 0x00000000000472ca */ /* 0x000fda00000e0000 */
[----:B------:R-:W-:-:S09]  /*1240*/  UISETP.NE.AND UP0, UPT, UR4, 0xf, UPT ;  /* 0x0000000f0400788c */ /* 0x000fd2000bf05270 */
[----:B------:R-:W-:Y:S05]  /*1250*/  BRA.U UP0, `(.L_x_33) ;  /* 0x0000000500087547 */ /* 0x000fea000b800000 */
[----:B------:R-:W-:-:S08]  /*1260*/  NOP ;  /* 0x0000000000007918 */ /* 0x000fd00000000000 */
[----:B------:R-:W1:-:S00]  /*1270*/  USETMAXREG.DEALLOC.CTAPOOL 0x18 ;  /* 0x00000018000079c8 */ /* 0x000e4000080e0500 */
[----:B-1----:R-:W-:Y:S05]  /*1280*/  BRA `(.L_x_34) ;  /* 0x0000001400ec7947 */ /* 0x002fea0003800000 */
.L_x_32:
[----:B------:R-:W-:-:S08]  /*1290*/  NOP ;  /* 0x0000000000007918 */ /* 0x000fd00000000000 */
[----:B------:R-:W1:-:S00]  /*12a0*/  USETMAXREG.DEALLOC.CTAPOOL 0x68 ;  /* 0x00000068000079c8 */ /* 0x000e4000080e0500 */
[----:B------:R-:W2:Y:S02]  /*12b0*/  LDCU UR7, c[0x0][0x380] ;  /* 0x00007000ff0777ac */ /* 0x000ea40008000800 */
[----:B--2---:R-:W-:Y:S02]  /*12c0*/  UIADD3 UR4, UPT, UPT, -UR7, URZ, URZ ;  /* 0x000000ff07047290 */ /* 0x004fe4000fffe1ff */
[----:B------:R-:W-:Y:S02]  /*12d0*/  UIADD3 UR5, UPT, UPT, UR7, -0x1, URZ ;  /* 0xffffffff07057890 */ /* 0x000fe4000fffe0ff */
[----:B------:R-:W-:Y:S02]  /*12e0*/  USHF.R.S32.HI UR4, URZ, 0x1f, UR4 ;  /* 0x0000001fff047899 */ /* 0x000fe40008011404 */
[----:B------:R-:W-:Y:S02]  /*12f0*/  USHF.R.S32.HI UR6, URZ, 0x1f, UR5 ;  /* 0x0000001fff067899 */ /* 0x000fe40008011405 */
[----:B------:R-:W-:-:S02]  /*1300*/  ULEA.HI UR4, UR4, -UR7, URZ, 0x7 ;  /* 0x8000000704047291 */ /* 0x000fc4000f8f38ff */
[----:B------:R-:W-:Y:S02]  /*1310*/  ULEA.HI UR6, UR6, UR5, URZ, 0x7 ;  /* 0x0000000506067291 */ /* 0x000fe4000f8f38ff */
[----:B------:R-:W-:Y:S02]  /*1320*/  UISETP.GT.AND UP0, UPT, UR7, URZ, UPT ;  /* 0x000000ff0700728c */ /* 0x000fe4000bf04270 */
[----:B------:R-:W-:Y:S02]  /*1330*/  USHF.R.S32.HI UR5, URZ, 0x7, UR4 ;  /* 0x00000007ff057899 */ /* 0x000fe40008011404 */
[----:B------:R-:W-:Y:S02]  /*1340*/  ULEA.HI.SX32 UR4, UR6, 0x1, 0x19 ;  /* 0x0000000106047891 */ /* 0x000fe4000f8fcaff */
[----:B------:R-:W-:-:S07]  /*1350*/  UIADD3 UR5, UPT, UPT, -UR5, URZ, URZ ;  /* 0x000000ff05057290 */ /* 0x000fce000fffe1ff */
[----:B------:R-:W-:Y:S02]  /*1360*/  @!UP0 UMOV UR4, UR5 ;  /* 0x0000000500048c82 */ /* 0x000fe40008000000 */
[----:B------:R-:W-:-:S09]  /*1370*/  UISETP.GE.AND UP0, UPT, UR4, 0x1, UPT ;  /* 0x000000010400788c */ /* 0x000fd2000bf06270 */
[----:B-1----:R-:W-:Y:S05]  /*1380*/  BRA.U !UP0, `(.L_x_33) ;  /* 0x0000000108bc7547 */ /* 0x002fea000b800000 */
[----:B------:R-:W-:Y:S01]  /*1390*/  MOV R5, 0x400 ;  /* 0x0000040000057802 */ /* 0x000fe20000000f00 */
[----:B------:R-:W-:Y:S02]  /*13a0*/  UISETP.GE.U32.AND UP0, UPT, UR4, 0x4, UPT ;  /* 0x000000040400788c */ /* 0x000fe4000bf06070 */
[----:B------:R-:W-:Y:S01]  /*13b0*/  ULOP3.LUT UR6, UR4, 0x3, URZ, 0xc0, !UPT ;  /* 0x0000000304067892 */ /* 0x000fe2000f8ec0ff */
[----:B------:R-:W-:-:S05]  /*13c0*/  LEA R5, R6, R5, 0x18 ;  /* 0x0000000506057211 */ /* 0x000fca00078ec0ff */
[----:B------:R-:W-:-:S05]  /*13d0*/  VIADD R7, R5, 0x120 ;  /* 0x0000012005077836 */ /* 0x000fca0000000000 */
[----:B------:R-:W-:Y:S01]  /*13e0*/  PRMT R7, RZ, 0x654, R7 ;  /* 0x00000654ff077816 */ /* 0x000fe20000000007 */
[----:B------:R-:W-:Y:S06]  /*13f0*/  BRA.U !UP0, `(.L_x_35) ;  /* 0x0000000108687547 */ /* 0x000fec000b800000 */
[----:B------:R-:W-:Y:S01]  /*1400*/  HFMA2 R4, -RZ, RZ, 0, 5.9604644775390625e-08 ;  /* 0x00000001ff047431 */ /* 0x000fe200000001ff */
[----:B------:R-:W-:-:S03]  /*1410*/  ULOP3.LUT UR5, UR4, 0x7ffffffc, URZ, 0xc0, !UPT ;  /* 0x7ffffffc04057892 */ /* 0x000fc6000f8ec0ff */
[----:B------:R-:W-:-:S09]  /*1420*/  UMOV UR4, URZ ;  /* 0x000000ff00047c82 */ /* 0x000fd20008000000 */
.L_x_40:
[----:B-1----:R-:W1:Y:S02]  /*1430*/  SYNCS.PHASECHK.TRANS64.TRYWAIT P0, [R5+URZ+0x118], RZ ;  /* 0x000118ff050075a7 */ /* 0x002e6400080011ff */
[----:B-1234-:R-:W-:Y:S05]  /*1440*/  @!P0 BRA `(.L_x_36) ;  /* 0x00000094001c8947 */ /* 0x01efea0003800000 */
.L_x_152:
[----:B------:R-:W-:Y:S01]  /*1450*/  ELECT P0, URZ, PT ;  /* 0x0000000000ff782f */ /* 0x000fe20003800000 */
[----:B------:R-:W-:-:S12]  /*1460*/  HFMA2 R6, -RZ, RZ, -0.0 , 0 ;  /* 0x80000000ff067431 */ /* 0x000fd800000001ff */
[----:B------:R-:W-:-:S04]  /*1470*/  @P0 IMAD.MOV.U32 R8, RZ, RZ, 0x1 ;  /* 0x00000001ff080424 */ /* 0x000fc800078e00ff */
[----:B------:R2:W-:Y:S01]  /*1480*/  @P0 SYNCS.ARRIVE.TRANS64.RED.ART0 RZ, [R7+URZ], R8 ;  /* 0x0000000807ff09a7 */ /* 0x0005e200085004ff */
[----:B------:R-:W3:Y:S02]  /*1490*/  SYNCS.PHASECHK.TRANS64.TRYWAIT P0, [R5+URZ+0x118], R6 ;  /* 0x00011806050075a7 */ /* 0x000ee400080011ff */
[----:B--23--:R-:W-:Y:S05]  /*14a0*/  @!P0 BRA `(.L_x_37) ;  /* 0x0000009400188947 */ /* 0x00cfea0003800000 */
.L_x_154:
[----:B------:R-:W-:-:S13]  /*14b0*/  ELECT P0, URZ, PT ;  /* 0x0000000000ff782f */ /* 0x000fda0003800000 */
[----:B------:R-:W-:-:S04]  /*14c0*/  @P0 MOV R8, 0x1 ;  /* 0x0000000100080802 */ /* 0x000fc80000000f00 */
[----:B------:R3:W-:Y:S01]  /*14d0*/  @P0 SYNCS.ARRIVE.TRANS64.RED.ART0 RZ, [R7+URZ], R8 ;  /* 0x0000000807ff09a7 */ /* 0x0007e200085004ff */
[----:B------:R-:W4:Y:S02]  /*14e0*/  SYNCS.PHASECHK.TRANS64.TRYWAIT P0, [R5+URZ+0x118], RZ ;  /* 0x000118ff050075a7 */ /* 0x000f2400080011ff */
[----:B---34-:R-:W-:Y:S05]  /*14f0*/  @!P0 BRA `(.L_x_38) ;  /* 0x0000009400208947 */ /* 0x018fea0003800000 */
.L_x_155:
[----:B------:R-:W-:-:S13]  /*1500*/  ELECT P0, URZ, PT ;  /* 0x0000000000ff782f */ /* 0x000fda0003800000 */
[----:B------:R-:W-:-:S04]  /*1510*/  @P0 MOV R8, 0x1 ;  /* 0x0000000100080802 */ /* 0x000fc80000000f00 */
[----:B------:R4:W-:Y:S01]  /*1520*/  @P0 SYNCS.ARRIVE.TRANS64.RED.ART0 RZ, [R7+URZ], R8 ;  /* 0x0000000807ff09a7 */ /* 0x0009e200085004ff */
[----:B------:R-:W5:Y:S02]  /*1530*/  SYNCS.PHASECHK.TRANS64.TRYWAIT P0, [R5+URZ+0x118], R6 ;  /* 0x00011806050075a7 */ /* 0x000f6400080011ff */
[----:B----45:R-:W-:Y:S05]  /*1540*/  @!P0 BRA `(.L_x_39) ;  /* 0x0000009400208947 */ /* 0x030fea0003800000 */
.L_x_157:
[----:B------:R-:W-:Y:S01]  /*1550*/  ELECT P0, URZ, PT ;  /* 0x0000000000ff782f */ /* 0x000fe20003800000 */
[----:B------:R-:W-:-:S04]  /*1560*/  UIADD3 UR4, UPT, UPT, UR4, 0x4, URZ ;  /* 0x0000000404047890 */ /* 0x000fc8000fffe0ff */
[----:B------:R-:W-:-:S08]  /*1570*/  UISETP.NE.AND UP0, UPT, UR4, UR5, UPT ;  /* 0x000000050400728c */ /* 0x000fd0000bf05270 */
[----:B------:R4:W-:Y:S01]  /*1580*/  @P0 SYNCS.ARRIVE.TRANS64.RED.ART0 RZ, [R7+URZ], R4 ;  /* 0x0000000407ff09a7 */ /* 0x0009e200085004ff */
[----:B------:R-:W-:Y:S05]  /*1590*/  BRA.U UP0, `(.L_x_40) ;  /* 0xfffffffd00a47547 */ /* 0x000fea000b83ffff */
.L_x_35:
[----:B------:R-:W-:-:S09]  /*15a0*/  UISETP.NE.AND UP0, UPT, UR6, URZ, UPT ;  /* 0x000000ff0600728c */ /* 0x000fd2000bf05270 */
[----:B------:R-:W-:Y:S05]  /*15b0*/  BRA.U !UP0, `(.L_x_33) ;  /* 0x0000000108307547 */ /* 0x000fea000b800000 */
[----:B------:R-:W-:Y:S01]  /*15c0*/  HFMA2 R6, -RZ, RZ, 0, 0 ;  /* 0x00000000ff067431 */ /* 0x000fe200000001ff */
[----:B----4-:R-:W-:Y:S01]  /*15d0*/  MOV R4, 0x1 ;  /* 0x0000000100047802 */ /* 0x010fe20000000f00 */
[----:B------:R-:W-:-:S06]  /*15e0*/  UMOV UR4, URZ ;  /* 0x000000ff00047c82 */ /* 0x000fcc0008000000 */
.L_x_42:
[----:B------:R-:W-:-:S04]  /*15f0*/  SHF.L.U32 R8, R6, 0x1f, RZ ;  /* 0x0000001f06087819 */ /* 0x000fc800000006ff */
[----:B----4-:R-:W4:Y:S02]  /*1600*/  SYNCS.PHASECHK.TRANS64.TRYWAIT P0, [R5+URZ+0x118], R8 ;  /* 0x00011808050075a7 */ /* 0x010f2400080011ff */
[----:B----4-:R-:W-:Y:S05]  /*1610*/  @!P0 BRA `(.L_x_41) ;  /* 0x0000009400088947 */ /* 0x010fea0003800000 */
.L_x_159:
[----:B------:R-:W-:Y:S02]  /*1620*/  ELECT P0, URZ, PT ;  /* 0x0000000000ff782f */ /* 0x000fe40003800000 */
[----:B------:R-:W-:Y:S01]  /*1630*/  LOP3.LUT R6, R6, 0x1, RZ, 0x3c, !PT ;  /* 0x0000000106067812 */ /* 0x000fe200078e3cff */
[----:B------:R-:W-:-:S04]  /*1640*/  UIADD3 UR4, UPT, UPT, UR4, 0x1, URZ ;  /* 0x0000000104047890 */ /* 0x000fc8000fffe0ff */
[----:B------:R-:W-:-:S06]  /*1650*/  UISETP.NE.AND UP0, UPT, UR4, UR6, UPT ;  /* 0x000000060400728c */ /* 0x000fcc000bf05270 */
[----:B------:R4:W-:Y:S03]  /*1660*/  @P0 SYNCS.ARRIVE.TRANS64.RED.ART0 RZ, [R7+URZ], R4 ;  /* 0x0000000407ff09a7 */ /* 0x0009e600085004ff */
[----:B------:R-:W-:Y:S05]  /*1670*/  BRA.U UP0, `(.L_x_42) ;  /* 0xfffffffd00dc7547 */ /* 0x000fea000b83ffff */
.L_x_33:
[----:B------:R-:W-:Y:S01]  /*1680*/  R2UR UR4, R0 ;  /* 0x00000000000472ca */ /* 0x000fe200000e0000 */
[----:B------:R-:W-:-:S12]  /*1690*/  BSSY.RECONVERGENT B1, `(.L_x_34) ;  /* 0x000013a000017945 */ /* 0x000fd80003800200 */
[----:B------:R-:W-:-:S09]  /*16a0*/  UISETP.NE.AND UP0, UPT, UR4, 0xd, UPT ;  /* 0x0000000d0400788c */ /* 0x000fd2000bf05270 */
[----:B------:R-:W-:Y:S05]  /*16b0*/  BRA.U UP0, `(.L_x_43) ;  /* 0x0000001100dc7547 */ /* 0x000fea000b800000 */
[----:B------:R-:W-:-:S08]  /*16c0*/  UISETP.NE.AND UP5, UPT, UR54, URZ, UPT ;  /* 0x000000ff3600728c */ /* 0x000fd0000bfa5270 */
[----:B------:R-:W5:-:S00]  /*16d0*/  USETMAXREG.DEALLOC.CTAPOOL 0x68 ;  /* 0x00000068000079c8 */ /* 0x000f4000080e0500 */
[----:B------:R-:W1:Y:S01]  /*16e0*/  S2UR UR4, SR_CgaCtaId ;  /* 0x00000000000479c3 */ /* 0x000e620000008800 */
[----:B----45:R-:W-:Y:S01]  /*16f0*/  MOV R4, 0x400 ;  /* 0x0000040000047802 */ /* 0x030fe20000000f00 */
[----:B------:R-:W4:Y:S03]  /*1700*/  LDCU.64 UR6, c[0x0][0x348] ;  /* 0x00006900ff0677ac */ /* 0x000f260008000a00 */
[----:B------:R-:W-:Y:S01]  /*1710*/  R2UR UR5, R4 ;  /* 0x00000000040572ca */ /* 0x000fe200000e0000 */
[----:B------:R-:W5:Y:S02]  /*1720*/  LDCU.64 UR8, c[0x0][0x348] ;  /* 0x00006900ff0877ac */ /* 0x000f640008000a00 */
[----:B------:R-:W2:Y:S01]  /*1730*/  S2UR UR36, SR_CTAID.Y ;  /* 0x00000000002479c3 */ /* 0x000ea20000002600 */
[----:B------:R-:W-:Y:S02]  /*1740*/  ULOP3.LUT UR11, UR54, 0x1fffffe, UR24, 0xf8, !UPT ;  /* 0x01fffffe360b7892 */ /* 0x000fe4000f8ef818 */
[----:B------:R-:W-:Y:S01]  /*1750*/  USHF.L.U32 UR51, UR54, 0x6, URZ ;  /* 0x0000000636337899 */ /* 0x000fe200080006ff */
[----:B------:R-:W-:Y:S01]  /*1760*/  UMOV UR10, URZ ;  /* 0x000000ff000a7c82 */ /* 0x000fe20008000000 */
[----:B------:R-:W-:-:S03]  /*1770*/  UMOV UR50, URZ ;  /* 0x000000ff00327c82 */ /* 0x000fc60008000000 */
[----:B------:R-:W3:Y:S01]  /*1780*/  S2UR UR37, SR_CTAID.Z ;  /* 0x00000000002579c3 */ /* 0x000ee20000002700 */
[----:B------:R-:W-:Y:S02]  /*1790*/  USHF.L.U32 UR11, UR11, 0x7, URZ ;  /* 0x000000070b0b7899 */ /* 0x000fe400080006ff */
[----:B----4-:R-:W-:Y:S01]  /*17a0*/  UIADD3 UR14, UP1, UPT, UR6, 0x280, URZ ;  /* 0x00000280060e7890 */ /* 0x010fe2000ff3e0ff */
[----:B-123--:R-:W-:Y:S01]  /*17b0*/  IMAD.U32 R5, RZ, RZ, UR4 ;  /* 0x00000004ff057e24 */ /* 0x00efe2000f8e00ff */
[----:B-----5:R-:W-:Y:S02]  /*17c0*/  UIADD3 UR6, UP0, UPT, UR8, 0x180, URZ ;  /* 0x0000018008067890 */ /* 0x020fe4000ff1e0ff */
[----:B------:R-:W-:Y:S02]  /*17d0*/  UIADD3.X UR15, UPT, UPT, URZ, UR7, URZ, UP1, !UPT ;  /* 0x00000007ff0f7290 */ /* 0x000fe40008ffe4ff */
[----:B------:R-:W-:Y:S01]  /*17e0*/  R2UR UR4, R5 ;  /* 0x00000000050472ca */ /* 0x000fe200000e0000 */
[----:B------:R1:W-:Y:S01]  /*17f0*/  STL [R1], R5 ;  /* 0x0000000501007387 */ /* 0x0003e20000100800 */
[----:B------:R-:W-:Y:S01]  /*1800*/  UIADD3.X UR7, UPT, UPT, URZ, UR9, URZ, UP0, !UPT ;  /* 0x00000009ff077290 */ /* 0x000fe200087fe4ff */
[----:B------:R-:W-:Y:S01]  /*1810*/  UMOV UR12, UR36 ;  /* 0x00000024000c7c82 */ /* 0x000fe20008000000 */
[----:B------:R-:W-:Y:S01]  /*1820*/  UMOV UR52, UR36 ;  /* 0x0000002400347c82 */ /* 0x000fe20008000000 */
[----:B------:R-:W-:Y:S01]  /*1830*/  UMOV UR13, UR37 ;  /* 0x00000025000d7c82 */ /* 0x000fe20008000000 */
[----:B------:R-:W-:-:S07]  /*1840*/  UMOV UR53, UR37 ;  /* 0x0000002500357c82 */ /* 0x000fce0008000000 */
[----:B------:R-:W-:-:S04]  /*1850*/  ULEA UR4, UR4, UR5, 0x18 ;  /* 0x0000000504047291 */ /* 0x000fc8000f8ec0ff */
[----:B------:R-:W-:Y:S02]  /*1860*/  ULOP3.LUT UR25, UR4, 0xfefffc00, URZ, 0xc0, !UPT ;  /* 0xfefffc0004197892 */ /* 0x000fe4000f8ec0ff */
[----:B------:R-:W-:Y:S02]  /*1870*/  UIADD3 UR8, UPT, UPT, UR4, 0x2400, URZ ;  /* 0x0000240004087890 */ /* 0x000fe4000fffe0ff */
[----:B------:R-:W-:-:S03]  /*1880*/  UIADD3 UR48, UPT, UPT, UR4, 0x400, URZ ;  /* 0x0000040004307890 */ /* 0x000fc6000fffe0ff */
[----:B------:R-:W-:Y:S01]  /*1890*/  UMOV UR9, UR25 ;  /* 0x0000001900097c82 */ /* 0x000fe20008000000 */
[----:B------:R-:W-:Y:S01]  /*18a0*/  UMOV UR49, UR25 ;  /* 0x0000001900317c82 */ /* 0x000fe20008000000 */
[----:B-1----:R-:W-:-:S04]  /*18b0*/  IMAD.MOV.U32 R5, RZ, RZ, -0x80000000 ;  /* 0x80000000ff057424 */ /* 0x002fc800078e00ff */
[----:B------:R-:W1:Y:S02]  /*18c0*/  SYNCS.PHASECHK.TRANS64.TRYWAIT P0, [UR4+0x8], R5 ;  /* 0x00000805ff0075a7 */ /* 0x000e640008001104 */
[----:B-1----:R-:W-:Y:S05]  /*18d0*/  @!P0 BRA `(.L_x_44) ;  /* 0x0000009000708947 */ /* 0x002fea0003800000 */
.L_x_161:
[----:B------:R-:W-:Y:S05]  /*18e0*/  BRA.U UP5, `(.L_x_45) ;  /* 0x00000001050c7547 */ /* 0x000fea000b800000 */
[----:B------:R-:W-:-:S13]  /*18f0*/  ELECT P0, URZ, PT ;  /* 0x0000000000ff782f */ /* 0x000fda0003800000 */
[----:B-1----:R-:W-:-:S04]  /*1900*/  @P0 MOV R4, 0xc000 ;  /* 0x0000c00000040802 */ /* 0x002fc80000000f00 */
[----:B------:R2:W-:Y:S03]  /*1910*/  @P0 SYNCS.ARRIVE.TRANS64 RZ, [UR4], R4 ;  /* 0x00000004ffff09a7 */ /* 0x0005e60008000004 */
.L_x_45:
[----:B------:R3:W-:Y:S01]  /*1920*/  UTMALDG.4D.2CTA [UR8], [UR14], desc[URZ] ;  /* 0x0000ff080e0075b4 */ /* 0x0007e20008219000 */
[----:B------:R-:W4:Y:S01]  /*1930*/  LDCU.128 UR20, c[0x0][0x3e0] ;  /* 0x00007c00ff1477ac */ /* 0x000f220008000c00 */
[----:B------:R1:W-:Y:S01]  /*1940*/  UTMALDG.4D.2CTA [UR48], [UR6], desc[URZ] ;  /* 0x0000ff30060075b4 */ /* 0x0003e20008219000 */
[----:B------:R-:W5:Y:S01]  /*1950*/  SYNCS.PHASECHK.TRANS64.TRYWAIT P0, [UR4+0x28], R5 ;  /* 0x00002805ff0075a7 */ /* 0x000f620008001104 */
[----:B---3--:R-:W3:Y:S01]  /*1960*/  LDCU.64 UR8, c[0x0][0x3d8] ;  /* 0x00007b00ff0877ac */ /* 0x008ee20008000a00 */
[----:B------:R-:W2:Y:S02]  /*1970*/  LDCU.64 UR12, c[0x0][0x3c0] ;  /* 0x00007800ff0c77ac */ /* 0x000ea40008000a00 */
[----:B-12345:R-:W-:Y:S05]  /*1980*/  @!P0 BRA `(.L_x_46) ;  /* 0x0000009000648947 */ /* 0x03efea0003800000 */
.L_x_163:
[----:B------:R-:W2:Y:S01]  /*1990*/  LDL R8, [R1] ;  /* 0x0000000001087983 */ /* 0x000ea20000100800 */
[----:B------:R-:W-:Y:S01]  /*19a0*/  ELECT P0, URZ, PT ;  /* 0x0000000000ff782f */ /* 0x000fe20003800000 */
[----:B------:R-:W-:Y:S02]  /*19b0*/  UIADD3 UR5, UPT, UPT, UR4, 0x20400, URZ ;  /* 0x0002040004057890 */ /* 0x000fe4000fffe0ff */
[----:B------:R-:W-:Y:S01]  /*19c0*/  UIMAD.WIDE.U32 UR6, UR36, UR8, URZ ;  /* 0x00000008240672a5 */ /* 0x000fe2000f8e00ff */
[----:B------:R-:W-:-:S03]  /*19d0*/  ELECT P1, URZ, PT ;  /* 0x0000000000ff782f */ /* 0x000fc60003820000 */
[----:B-1----:R-:W-:Y:S01]  /*19e0*/  IMAD.U32 R4, RZ, RZ, UR5 ;  /* 0x00000005ff047e24 */ /* 0x002fe2000f8e00ff */
[----:B------:R-:W-:Y:S02]  /*19f0*/  UIMAD UR7, UR36, UR9, UR7 ;  /* 0x00000009240772a4 */ /* 0x000fe4000f8e0207 */
[----:B------:R-:W-:Y:S02]  /*1a00*/  UIADD3 UR9, UPT, UPT, UR4, 0x20, URZ ;  /* 0x0000002004097890 */ /* 0x000fe4000fffe0ff */
[----:B------:R-:W-:Y:S02]  /*1a10*/  UIMAD.WIDE.U32 UR6, UR37, UR20, UR6 ;  /* 0x00000014250672a5 */ /* 0x000fe4000f8e0006 */
[----:B------:R-:W-:Y:S02]  /*1a20*/  UIADD3 UR17, UPT, UPT, UR4, 0x10, URZ ;  /* 0x0000001004117890 */ /* 0x000fe4000fffe0ff */
[----:B------:R-:W-:Y:S02]  /*1a30*/  UIMAD UR5, UR37, UR21, UR7 ;  /* 0x00000015250572a4 */ /* 0x000fe4000f8e0207 */
[----:B------:R-:W-:Y:S01]  /*1a40*/  ULEA UR48, UP0, UR6, UR12, 0x2 ;  /* 0x0000000c06307291 */ /* 0x000fe2000f8010ff */
[----:B------:R-:W1:Y:S03]  /*1a50*/  LDCU.64 UR20, c[0x0][0x348] ;  /* 0x00006900ff1477ac */ /* 0x000e660008000a00 */
[----:B------:R-:W-:Y:S01]  /*1a60*/  ULEA.HI.X UR49, UR6, UR13, UR5, 0x2, UP0 ;  /* 0x0000000d06317291 */ /* 0x000fe200080f1405 */
[----:B------:R-:W3:Y:S02]  /*1a70*/  LDCU.64 UR6, c[0x0][0x348] ;  /* 0x00006900ff0677ac */ /* 0x000ee40008000a00 */
[----:B------:R-:W-:Y:S01]  /*1a80*/  UMOV UR5, 0x20 ;  /* 0x0000002000057882 */ /* 0x000fe20000000000 */
[----:B------:R-:W4:Y:S01]  /*1a90*/  LDCU.64 UR12, c[0x0][0x348] ;  /* 0x00006900ff0c77ac */ /* 0x000f220008000a00 */
[----:B------:R-:W-:-:S02]  /*1aa0*/  USHF.L.U32 UR34, UR54, 0x5, URZ ;  /* 0x0000000536227899 */ /* 0x000fc400080006ff */
[----:B------:R-:W-:Y:S02]  /*1ab0*/  ULOP3.LUT UR17, UR17, 0xfefffc10, URZ, 0xc0, !UPT ;  /* 0xfefffc1011117892 */ /* 0x000fe4000f8ec0ff */
[----:B-1----:R-:W-:Y:S01]  /*1ac0*/  UIADD3 UR15, UP0, UPT, UR20, 0x480, URZ ;  /* 0x00000480140f7890 */ /* 0x002fe2000ff1e0ff */
[----:B------:R-:W-:Y:S01]  /*1ad0*/  UMOV UR42, URZ ;  /* 0x000000ff002a7c82 */ /* 0x000fe20008000000 */
[----:B------:R-:W-:Y:S02]  /*1ae0*/  UMOV UR19, URZ ;  /* 0x000000ff00137c82 */ /* 0x000fe40008000000 */
[----:B------:R-:W-:Y:S02]  /*1af0*/  UIADD3.X UR14, UPT, UPT, URZ, UR21, URZ, UP0, !UPT ;  /* 0x00000015ff0e7290 */ /* 0x000fe400087fe4ff */
[----:B---3--:R-:W-:Y:S01]  /*1b00*/  UIADD3 UR6, UP2, UPT, UR6, 0x380, URZ ;  /* 0x0000038006067890 */ /* 0x008fe2000ff5e0ff */
[----:B------:R-:W-:Y:S01]  /*1b10*/  UMOV UR44, UR36 ;  /* 0x00000024002c7c82 */ /* 0x000fe20008000000 */
[----:B------:R-:W-:-:S02]  /*1b20*/  UMOV UR45, UR37 ;  /* 0x00000025002d7c82 */ /* 0x000fc40008000000 */
[----:B------:R-:W-:Y:S02]  /*1b30*/  UIADD3.X UR7, UPT, UPT, URZ, UR7, URZ, UP2, !UPT ;  /* 0x00000007ff077290 */ /* 0x000fe400097fe4ff */
[----:B------:R-:W-:Y:S02]  /*1b40*/  UIADD3 UR40, UPT, UPT, UR4, 0x6400, URZ ;  /* 0x0000640004287890 */ /* 0x000fe4000fffe0ff */
[----:B------:R-:W-:Y:S01]  /*1b50*/  UIADD3 UR16, UPT, UPT, UR4, 0xa400, URZ ;  /* 0x0000a40004107890 */ /* 0x000fe2000fffe0ff */
[----:B------:R-:W-:Y:S01]  /*1b60*/  UMOV UR18, UR34 ;  /* 0x0000002200127c82 */ /* 0x000fe20008000000 */
[----:B------:R-:W-:Y:S01]  /*1b70*/  UMOV UR20, UR36 ;  /* 0x0000002400147c82 */ /* 0x000fe20008000000 */
[----:B------:R-:W-:Y:S01]  /*1b80*/  UMOV UR21, UR37 ;  /* 0x0000002500157c82 */ /* 0x000fe20008000000 */
[----:B------:R-:W-:Y:S01]  /*1b90*/  UMOV UR43, UR11 ;  /* 0x0000000b002b7c82 */ /* 0x000fe20008000000 */
[----:B------:R-:W-:Y:S01]  /*1ba0*/  UMOV UR41, UR17 ;  /* 0x0000001100297c82 */ /* 0x000fe20008000000 */
[----:B--2---:R-:W-:-:S04]  /*1bb0*/  @P0 PRMT R4, R8, 0x654, R4 ;  /* 0x0000065408040816 */ /* 0x004fc80000000004 */
[----:B------:R-:W-:Y:S01]  /*1bc0*/  @P0 R2UR UR8, R4 ;  /* 0x00000000040802ca */ /* 0x000fe200000e0000 */
[----:B------:R-:W-:-:S04]  /*1bd0*/  @P1 IMAD.MOV.U32 R4, RZ, RZ, 0x200 ;  /* 0x00000200ff041424 */ /* 0x000fc800078e00ff */
[----:B------:R1:W-:Y:S08]  /*1be0*/  @P1 SYNCS.ARRIVE.TRANS64 RZ, [UR4+0x20], R4 ;  /* 0x00002004ffff19a7 */ /* 0x0003f00008000004 */
[----:B------:R4:W-:Y:S01]  /*1bf0*/  UBLKCP.S.G [UR8], [UR48], UR5 ;  /* 0x00000008300073ba */ /* 0x0009e20008000205 */
[----:B------:R-:W2:Y:S01]  /*1c00*/  SYNCS.PHASECHK.TRANS64.TRYWAIT P0, [UR4+0x18], R5 ;  /* 0x00001805ff0075a7 */ /* 0x000ea20008001104 */
[----:B----4-:R-:W-:-:S04]  /*1c10*/  UIADD3 UR9, UP1, UPT, UR12, 0x400, URZ ;  /* 0x000004000c097890 */ /* 0x010fc8000ff3e0ff */
[----:B------:R-:W-:Y:S01]  /*1c20*/  UIADD3.X UR5, UPT, UPT, URZ, UR13, URZ, UP1, !UPT ;  /* 0x0000000dff057290 */ /* 0x000fe20008ffe4ff */
[----:B-12---:R-:W-:Y:S11]  /*1c30*/  @!P0 BRA `(.L_x_47) ;  /* 0x0000008c00d88947 */ /* 0x006ff60003800000 */
.L_x_165:
[----:B------:R-:W-:Y:S05]  /*1c40*/  BRA.U UP5, `(.L_x_48) ;  /* 0x00000001050c7547 */ /* 0x000fea000b800000 */
[----:B------:R-:W-:-:S13]  /*1c50*/  ELECT P0, URZ, PT ;  /* 0x0000000000ff782f */ /* 0x000fda0003800000 */
[----:B-1----:R-:W-:-:S04]  /*1c60*/  @P0 MOV R4, 0x10000 ;  /* 0x0001000000040802 */ /* 0x002fc80000000f00 */
[----:B------:R2:W-:Y:S03]  /*1c70*/  @P0 SYNCS.ARRIVE.TRANS64 RZ, [UR4+0x10], R4 ;  /* 0x00001004ffff09a7 */ /* 0x0005e60008000004 */
.L_x_48:
[----:B------:R-:W-:Y:S01]  /*1c80*/  UIADD3 UR8, UPT, UPT, UR4, 0xe400, URZ ;  /* 0x0000e40004087890 */ /* 0x000fe2000fffe0ff */
[----:B------:R3:W-:Y:S01]  /*1c90*/  UTMALDG.4D.2CTA [UR40], [UR6], desc[URZ] ;  /* 0x0000ff28060075b4 */ /* 0x0007e20008219000 */
[----:B------:R-:W-:Y:S01]  /*1ca0*/  UMOV UR10, URZ ;  /* 0x000000ff000a7c82 */ /* 0x000fe20008000000 */
[----:B------:R-:W-:Y:S01]  /*1cb0*/  UMOV UR11, UR51 ;  /* 0x00000033000b7c82 */ /* 0x000fe20008000000 */
[----:B------:R-:W-:Y:S01]  /*1cc0*/  UMOV UR12, UR36 ;  /* 0x00000024000c7c82 */ /* 0x000fe20008000000 */
[----:B------:R-:W-:Y:S01]  /*1cd0*/  UMOV UR13, UR37 ;  /* 0x00000025000d7c82 */ /* 0x000fe20008000000 */
[----:B---3--:R-:W-:Y:S01]  /*1ce0*/  UMOV UR6, UR9 ;  /* 0x0000000900067c82 */ /* 0x008fe20008000000 */
[----:B------:R-:W-:Y:S01]  /*1cf0*/  UMOV UR7, UR5 ;  /* 0x0000000500077c82 */ /* 0x000fe20008000000 */
[----:B------:R-:W-:Y:S01]  /*1d00*/  UMOV UR9, UR17 ;  /* 0x0000001100097c82 */ /* 0x000fe20008000000 */
[----:B------:R3:W-:Y:S02]  /*1d10*/  UTMALDG.4D.2CTA [UR16], [UR6], desc[URZ] ;  /* 0x0000ff10060075b4 */ /* 0x0007e40008219000 */
[----:B---3--:R-:W-:Y:S01]  /*1d20*/  UMOV UR6, UR15 ;  /* 0x0000000f00067c82 */ /* 0x008fe20008000000 */
[----:B------:R-:W-:-:S02]  /*1d30*/  UMOV UR7, UR14 ;  /* 0x0000000e00077c82 */ /* 0x000fc40008000000 */
[----:B------:R3:W-:Y:S01]  /*1d40*/  UTMALDG.4D.2CTA [UR8], [UR6], desc[URZ] ;  /* 0x0000ff08060075b4 */ /* 0x0007e20008219000 */
[----:B------:R-:W4:Y:S01]  /*1d50*/  SYNCS.PHASECHK.TRANS64.TRYWAIT P0, [UR4+0x38], R5 ;  /* 0x00003805ff0075a7 */ /* 0x000f220008001104 */
[----:B---3--:R-:W3:Y:S02]  /*1d60*/  LDCU.128 UR8, c[0x0][0x400] ;  /* 0x00008000ff0877ac */ /* 0x008ee40008000c00 */
[----:B---34-:R-:W-:Y:S05]  /*1d70*/  @!P0 BRA `(.L_x_49) ;  /* 0x0000008c00a88947 */ /* 0x018fea0003800000 */
.L_x_167:
[----:B------:R-:W3:Y:S01]  /*1d80*/  LDL R8, [R1] ;  /* 0x0000000001087983 */ /* 0x000ee20000100800 */
[----:B------:R-:W-:Y:S01]  /*1d90*/  ELECT P0, URZ, PT ;  /* 0x0000000000ff782f */ /* 0x000fe20003800000 */
[----:B------:R-:W-:Y:S02]  /*1da0*/  UIADD3 UR5, UPT, UPT, UR4, 0x20600, URZ ;  /* 0x0002060004057890 */ /* 0x000fe4000fffe0ff */
[----:B------:R-:W-:Y:S01]  /*1db0*/  UIMAD.WIDE.U32 UR6, UR36, UR8, URZ ;  /* 0x00000008240672a5 */ /* 0x000fe2000f8e00ff */
[----:B------:R-:W-:-:S03]  /*1dc0*/  ELECT P1, URZ, PT ;  /* 0x0000000000ff782f */ /* 0x000fc60003820000 */
[----:B-12---:R-:W-:Y:S01]  /*1dd0*/  IMAD.U32 R4, RZ, RZ, UR5 ;  /* 0x00000005ff047e24 */ /* 0x006fe2000f8e00ff */
[----:B------:R-:W-:Y:S02]  /*1de0*/  UIMAD UR7, UR36, UR9, UR7 ;  /* 0x00000009240772a4 */ /* 0x000fe4000f8e0207 */
[----:B------:R-:W-:Y:S02]  /*1df0*/  UIADD3 UR9, UPT, UPT, UR4, 0x30, URZ ;  /* 0x0000003004097890 */ /* 0x000fe4000fffe0ff */
[----:B------:R-:W-:Y:S01]  /*1e00*/  UIMAD.WIDE.U32 UR6, UR37, UR10, UR6 ;  /* 0x0000000a250672a5 */ /* 0x000fe2000f8e0006 */
[----:B------:R-:W1:Y:S03]  /*1e10*/  LDCU UR10, c[0x0][0x380] ;  /* 0x00007000ff0a77ac */ /* 0x000e660008000800 */
[----:B------:R-:W-:Y:S02]  /*1e20*/  UIMAD UR5, UR37, UR11, UR7 ;  /* 0x0000000b250572a4 */ /* 0x000fe4000f8e0207 */
[----:B------:R-:W-:-:S02]  /*1e30*/  ULEA UR42, UP0, UR6, UR22, 0x2 ;  /* 0x00000016062a7291 */ /* 0x000fc4000f8010ff */
[----:B------:R-:W-:Y:S02]  /*1e40*/  USHF.L.U32 UR11, UR24, 0x7, URZ ;  /* 0x00000007180b7899 */ /* 0x000fe400080006ff */
[----:B------:R-:W-:Y:S01]  /*1e50*/  ULEA.HI.X UR43, UR6, UR23, UR5, 0x2, UP0 ;  /* 0x00000017062b7291 */ /* 0x000fe200080f1405 */
[----:B------:R-:W2:Y:S02]  /*1e60*/  LDCU.64 UR6, c[0x0][0x348] ;  /* 0x00006900ff0677ac */ /* 0x000ea40008000a00 */
[----:B------:R-:W-:Y:S01]  /*1e70*/  UMOV UR5, 0x20 ;  /* 0x0000002000057882 */ /* 0x000fe20000000000 */
[----:B------:R-:W-:Y:S02]  /*1e80*/  ULOP3.LUT UR11, UR11, 0xffffff00, URZ, 0xc0, !UPT ;  /* 0xffffff000b0b7892 */ /* 0x000fe4000f8ec0ff */
[----:B-1----:R-:W-:Y:S01]  /*1e90*/  UIADD3 UR14, UPT, UPT, UR10, -0x1, URZ ;  /* 0xffffffff0a0e7890 */ /* 0x002fe2000fffe0ff */
[----:B------:R-:W-:Y:S01]  /*1ea0*/  UMOV UR12, UR36 ;  /* 0x00000024000c7c82 */ /* 0x000fe20008000000 */
[----:B------:R-:W-:Y:S01]  /*1eb0*/  UMOV UR13, UR37 ;  /* 0x00000025000d7c82 */ /* 0x000fe20008000000 */
[----:B--2---:R-:W-:-:S04]  /*1ec0*/  UIADD3 UR6, UP0, UPT, UR6, 0x300, URZ ;  /* 0x0000030006067890 */ /* 0x004fc8000ff1e0ff */
[----:B------:R-:W-:Y:S02]  /*1ed0*/  UIADD3.X UR7, UPT, UPT, URZ, UR7, URZ, UP0, !UPT ;  /* 0x00000007ff077290 */ /* 0x000fe400087fe4ff */
[----:B------:R-:W-:Y:S01]  /*1ee0*/  UISETP.GT.AND UP0, UPT, UR10, URZ, UPT ;  /* 0x000000ff0a00728c */ /* 0x000fe2000bf04270 */
[----:B---3--:R-:W-:-:S04]  /*1ef0*/  @P0 PRMT R4, R8, 0x654, R4 ;  /* 0x0000065408040816 */ /* 0x008fc80000000004 */
[----:B------:R-:W-:Y:S01]  /*1f00*/  @P0 R2UR UR8, R4 ;  /* 0x00000000040802ca */ /* 0x000fe200000e0000 */
[----:B------:R-:W-:-:S04]  /*1f10*/  @P1 IMAD.MOV.U32 R4, RZ, RZ, 0x200 ;  /* 0x00000200ff041424 */ /* 0x000fc800078e00ff */
[----:B------:R1:W-:Y:S08]  /*1f20*/  @P1 SYNCS.ARRIVE.TRANS64 RZ, [UR4+0x30], R4 ;  /* 0x00003004ffff19a7 */ /* 0x0003f00008000004 */
[----:B------:R2:W-:Y:S01]  /*1f30*/  UBLKCP.S.G [UR8], [UR42], UR5 ;  /* 0x000000082a0073ba */ /* 0x0005e20008000205 */
[----:B------:R-:W3:Y:S01]  /*1f40*/  SYNCS.PHASECHK.TRANS64.TRYWAIT P0, [UR4+0x108], R5 ;  /* 0x00010805ff0075a7 */ /* 0x000ee20008001104 */
[----:B--2---:R-:W-:-:S02]  /*1f50*/  UIADD3 UR5, UPT, UPT, -UR10, URZ, URZ ;  /* 0x000000ff0a057290 */ /* 0x004fc4000fffe1ff */
[----:B------:R-:W-:Y:S02]  /*1f60*/  USHF.R.S32.HI UR8, URZ, 0x1f, UR14 ;  /* 0x0000001fff087899 */ /* 0x000fe4000801140e */
[----:B------:R-:W-:Y:S02]  /*1f70*/  USHF.R.S32.HI UR5, URZ, 0x1f, UR5 ;  /* 0x0000001fff057899 */ /* 0x000fe40008011405 */
[----:B------:R-:W-:Y:S02]  /*1f80*/  UIADD3 UR9, UPT, UPT, UR4, 0x100, URZ ;  /* 0x0000010004097890 */ /* 0x000fe4000fffe0ff */
[----:B------:R-:W-:Y:S02]  /*1f90*/  ULEA.HI UR14, UR8, UR14, URZ, 0x7 ;  /* 0x0000000e080e7291 */ /* 0x000fe4000f8f38ff */
[----:B------:R-:W-:Y:S02]  /*1fa0*/  ULEA.HI UR5, UR5, -UR10, URZ, 0x7 ;  /* 0x8000000a05057291 */ /* 0x000fe4000f8f38ff */
[----:B------:R-:W-:-:S02]  /*1fb0*/  UIADD3 UR8, UPT, UPT, UR4, 0x14400, URZ ;  /* 0x0001440004087890 */ /* 0x000fc4000fffe0ff */
[----:B------:R-:W-:Y:S01]  /*1fc0*/  ULOP3.LUT UR9, UR9, 0xfefffd00, URZ, 0xc0, !UPT ;  /* 0xfefffd0009097892 */ /* 0x000fe2000f8ec0ff */
[----:B------:R-:W-:Y:S01]  /*1fd0*/  UMOV UR10, UR34 ;  /* 0x00000022000a7c82 */ /* 0x000fe20008000000 */
[----:B-1-3--:R-:W-:Y:S10]  /*1fe0*/  @!P0 BRA `(.L_x_50) ;  /* 0x0000008c002c8947 */ /* 0x00aff40003800000 */
.L_x_169:
[----:B------:R-:W-:Y:S05]  /*1ff0*/  BRA.U UP5, `(.L_x_51) ;  /* 0x00000001050c7547 */ /* 0x000fea000b800000 */
[----:B------:R-:W-:-:S13]  /*2000*/  ELECT P0, URZ, PT ;  /* 0x0000000000ff782f */ /* 0x000fda0003800000 */
[----:B-1----:R-:W-:-:S04]  /*2010*/  @P0 MOV R4, 0x8000 ;  /* 0x0000800000040802 */ /* 0x002fc80000000f00 */
[----:B------:R2:W-:Y:S03]  /*2020*/  @P0 SYNCS.ARRIVE.TRANS64 RZ, [UR4+0x100], R4 ;  /* 0x00010004ffff09a7 */ /* 0x0005e60008000004 */
.L_x_51:
[----:B------:R-:W-:Y:S01]  /*2030*/  USHF.R.S32.HI UR5, URZ, 0x7, UR5 ;  /* 0x00000007ff057899 */ /* 0x000fe20008011405 */
[----:B------:R3:W-:Y:S01]  /*2040*/  UTMALDG.4D.2CTA [UR8], [UR6], desc[URZ] ;  /* 0x0000ff08060075b4 */ /* 0x0007e20008219000 */
[----:B------:R-:W-:Y:S01]  /*2050*/  ULEA.HI.SX32 UR14, UR14, 0x1, 0x19 ;  /* 0x000000010e0e7891 */ /* 0x000fe2000f8fcaff */
[----:B------:R-:W-:Y:S01]  /*2060*/  HFMA2 R9, -RZ, RZ, 0, 0 ;  /* 0x00000000ff097431 */ /* 0x000fe200000001ff */
[----:B------:R-:W-:Y:S01]  /*2070*/  UIADD3 UR5, UPT, UPT, -UR5, URZ, URZ ;  /* 0x000000ff05057290 */ /* 0x000fe2000fffe1ff */
[----:B-1----:R-:W-:Y:S01]  /*2080*/  HFMA2 R7, -RZ, RZ, 0, 0 ;  /* 0x00000000ff077431 */ /* 0x002fe200000001ff */
[----:B------:R-:W-:-:S05]  /*2090*/  MOV R8, 0x1 ;  /* 0x0000000100087802 */ /* 0x000fca0000000f00 */
[----:B------:R-:W-:Y:S02]  /*20a0*/  @!UP0 UMOV UR14, UR5 ;  /* 0x00000005000e8c82 */ /* 0x000fe40008000000 */
[----:B------:R-:W-:-:S09]  /*20b0*/  UISETP.GE.AND UP0, UPT, UR14, 0x2, UPT ;  /* 0x000000020e00788c */ /* 0x000fd2000bf06270 */
[----:B---3--:R-:W-:Y:S05]  /*20c0*/  BRA.U !UP0, `(.L_x_52) ;  /* 0x0000000508687547 */ /* 0x008fea000b800000 */
[----:B--2---:R-:W2:Y:S01]  /*20d0*/  LDL R4, [R1] ;  /* 0x0000000001047983 */ /* 0x004ea20000100800 */
[----:B------:R-:W1:Y:S01]  /*20e0*/  LDCU.64 UR10, c[0x0][0x348] ;  /* 0x00006900ff0a77ac */ /* 0x000e620008000a00 */
[----:B------:R-:W-:Y:S01]  /*20f0*/  IMAD.MOV.U32 R8, RZ, RZ, 0x1 ;  /* 0x00000001ff087424 */ /* 0x000fe200078e00ff */
[----:B------:R-:W-:Y:S01]  /*2100*/  MOV R9, RZ ;  /* 0x000000ff00097202 */ /* 0x000fe20000000f00 */
[----:B------:R-:W-:Y:S01]  /*2110*/  IMAD.MOV.U32 R7, RZ, RZ, RZ ;  /* 0x000000ffff077224 */ /* 0x000fe200078e00ff */
[----:B------:R-:W-:Y:S01]  /*2120*/  UIADD3 UR46, UPT, UPT, UR4, 0x20400, URZ ;  /* 0x00020400042e7890 */ /* 0x000fe2000fffe0ff */
[----:B------:R-:W-:Y:S01]  /*2130*/  MOV R5, 0x200 ;  /* 0x0000020000057802 */ /* 0x000fe20000000f00 */
[----:B------:R-:W-:Y:S02]  /*2140*/  UIADD3 UR33, UPT, UPT, UR4, 0xf0, URZ ;  /* 0x000000f004217890 */ /* 0x000fe4000fffe0ff */
[----:B------:R-:W-:Y:S01]  /*2150*/  UIADD3 UR6, UPT, UPT, UR4, 0x20600, URZ ;  /* 0x0002060004067890 */ /* 0x000fe2000fffe0ff */
[----:B------:R-:W-:Y:S01]  /*2160*/  UMOV UR5, 0x1 ;  /* 0x0000000100057882 */ /* 0x000fe20000000000 */
[----:B------:R-:W-:-:S02]  /*2170*/  UISETP.NE.AND UP0, UPT, UR54, URZ, UPT ;  /* 0x000000ff3600728c */ /* 0x000fc4000bf05270 */
[----:B------:R-:W-:Y:S02]  /*2180*/  UIADD3 UR47, UPT, UPT, UR4, 0x20, URZ ;  /* 0x00000020042f7890 */ /* 0x000fe4000fffe0ff */
[----:B------:R-:W-:Y:S02]  /*2190*/  UIADD3 UR45, UPT, UPT, UR4, 0x30, URZ ;  /* 0x00000030042d7890 */ /* 0x000fe4000fffe0ff */
[----:B------:R-:W-:Y:S02]  /*21a0*/  UIADD3 UR32, UPT, UPT, UR4, 0xc400, URZ ;  /* 0x0000c40004207890 */ /* 0x000fe4000fffe0ff */
[----:B-1----:R-:W-:Y:S02]  /*21b0*/  UIADD3 UR40, UP4, UPT, UR10, 0x200, URZ ;  /* 0x000002000a287890 */ /* 0x002fe4000ff9e0ff */
[----:B------:R-:W-:Y:S02]  /*21c0*/  UIADD3 UR38, UP3, UPT, UR10, 0x180, URZ ;  /* 0x000001800a267890 */ /* 0x000fe4000ff7e0ff */
[----:B------:R-:W-:-:S02]  /*21d0*/  UIADD3 UR30, UP2, UPT, UR10, 0x400, URZ ;  /* 0x000004000a1e7890 */ /* 0x000fc4000ff5e0ff */
[----:B------:R-:W-:Y:S02]  /*21e0*/  UIADD3 UR22, UP1, UPT, UR10, 0x480, URZ ;  /* 0x000004800a167890 */ /* 0x000fe4000ff3e0ff */
[----:B------:R-:W-:Y:S02]  /*21f0*/  UIADD3 UR24, UPT, UPT, UR4, 0x400, URZ ;  /* 0x0000040004187890 */ /* 0x000fe4000fffe0ff */
[----:B------:R-:W-:Y:S02]  /*2200*/  UIADD3 UR16, UPT, UPT, UR4, 0xa400, URZ ;  /* 0x0000a40004107890 */ /* 0x000fe4000fffe0ff */
[----:B------:R-:W-:Y:S02]  /*2210*/  UIADD3 UR8, UPT, UPT, UR4, 0xe400, URZ ;  /* 0x0000e40004087890 */ /* 0x000fe4000fffe0ff */
[----:B------:R-:W-:Y:S02]  /*2220*/  ULOP3.LUT UR33, UR33, 0xfefffcf0, URZ, 0xc0, !UPT ;  /* 0xfefffcf021217892 */ /* 0x000fe4000f8ec0ff */
[----:B------:R-:W-:-:S02]  /*2230*/  UIADD3.X UR41, UPT, UPT, URZ, UR11, URZ, UP4, !UPT ;  /* 0x0000000bff297290 */ /* 0x000fc4000a7fe4ff */
[----:B------:R-:W-:Y:S02]  /*2240*/  UIADD3.X UR39, UPT, UPT, URZ, UR11, URZ, UP3, !UPT ;  /* 0x0000000bff277290 */ /* 0x000fe40009ffe4ff */
[----:B------:R-:W-:Y:S02]  /*2250*/  UIADD3.X UR31, UPT, UPT, URZ, UR11, URZ, UP2, !UPT ;  /* 0x0000000bff1f7290 */ /* 0x000fe400097fe4ff */
[----:B------:R-:W-:Y:S01]  /*2260*/  UIADD3.X UR23, UPT, UPT, URZ, UR11, URZ, UP1, !UPT ;  /* 0x0000000bff177290 */ /* 0x000fe20008ffe4ff */
[----:B------:R-:W-:Y:S01]  /*2270*/  UMOV UR26, URZ ;  /* 0x000000ff001a7c82 */ /* 0x000fe20008000000 */
[----:B------:R-:W-:Y:S01]  /*2280*/  UMOV UR10, URZ ;  /* 0x000000ff000a7c82 */ /* 0x000fe20008000000 */
[----:B--2---:R-:W-:-:S13]  /*2290*/  R2UR UR44, R4 ;  /* 0x00000000042c72ca */ /* 0x004fda00000e0000 */
[----:B------:R-:W-:Y:S02]  /*22a0*/  UPRMT UR46, UR44, 0x654, UR46 ;  /* 0x000006542c2e7896 */ /* 0x000fe4000800002e */
[----:B------:R-:W-:-:S12]  /*22b0*/  UPRMT UR44, UR44, 0x654, UR6 ;  /* 0x000006542c2c7896 */ /* 0x000fd80008000006 */
.L_x_61:
[----:B------:R-:W-:Y:S01]  /*22c0*/  SHF.L.U32 R10, R8, 0x1f, RZ ;  /* 0x0000001f080a7819 */ /* 0x000fe200000006ff */
[----:B------:R-:W-:Y:S01]  /*22d0*/  ULEA UR35, UR5, 0xffffff80, 0x7 ;  /* 0xffffff8005237891 */ /* 0x000fe2000f8e38ff */
[----:B------:R-:W-:Y:S02]  /*22e0*/  SHF.L.U32 R6, R7, 0x1f, RZ ;  /* 0x0000001f07067819 */ /* 0x000fe400000006ff */
[----:B-1----:R-:W1:Y:S02]  /*22f0*/  SYNCS.PHASECHK.TRANS64.TRYWAIT P0, [UR4+0xf8], R10 ;  /* 0x0000f80aff0075a7 */ /* 0x002e640008001104 */
[----:B-123--:R-:W-:Y:S07]  /*2300*/  @!P0 BRA `(.L_x_53) ;  /* 0x0000008800848947 */ /* 0x00efee0003800000 */
.L_x_171:
[----:B------:R-:W-:Y:S05]  /*2310*/  BRA.U UP5, `(.L_x_54) ;  /* 0x00000001050c7547 */ /* 0x000fea000b800000 */
[----:B------:R-:W-:-:S13]  /*2320*/  ELECT P0, URZ, PT ;  /* 0x0000000000ff782f */ /* 0x000fda0003800000 */
[----:B-1----:R-:W-:-:S04]  /*2330*/  @P0 MOV R4, 0x4000 ;  /* 0x0000400000040802 */ /* 0x002fc80000000f00 */
[----:B------:R2:W-:Y:S03]  /*2340*/  @P0 SYNCS.ARRIVE.TRANS64 RZ, [UR4+0xf0], R4 ;  /* 0x0000f004ffff09a7 */ /* 0x0005e60008000004 */
.L_x_54:
[----:B------:R3:W-:Y:S01]  /*2350*/  UTMALDG.4D.2CTA [UR32], [UR40], desc[URZ] ;  /* 0x0000ff20280075b4 */ /* 0x0007e20008219000 */
[----:B------:R-:W4:Y:S01]  /*2360*/  SYNCS.PHASECHK.TRANS64.TRYWAIT P0, [UR4+0x8], R6 ;  /* 0x00000806ff0075a7 */ /* 0x000f220008001104 */
[----:B------:R-:W-:Y:S02]  /*2370*/  USHF.L.U32 UR19, UR5, 0x7, URZ ;  /* 0x0000000705137899 */ /* 0x000fe400080006ff */
[----:B------:R-:W-:Y:S02]  /*2380*/  UPLOP3.LUT UP5, UPT, UPT, UPT, UP0, 0x80, 0x8 ;  /* 0x000000000008789c */ /* 0x000fe40003faf000 */
[----:B------:R-:W-:Y:S01]  /*2390*/  UIADD3 UR27, UPT, UPT, UR51, UR19, URZ ;  /* 0x00000013331b7290 */ /* 0x000fe2000fffe0ff */
[----:B------:R-:W-:Y:S01]  /*23a0*/  UMOV UR28, UR36 ;  /* 0x00000024001c7c82 */ /* 0x000fe20008000000 */
[----:B------:R-:W-:Y:S01]  /*23b0*/  UMOV UR29, UR37 ;  /* 0x00000025001d7c82 */ /* 0x000fe20008000000 */
[----:B---34-:R-:W-:Y:S09]  /*23c0*/  @!P0 BRA `(.L_x_55) ;  /* 0x0000008800708947 */ /* 0x018ff20003800000 */
.L_x_173:
[----:B------:R-:W-:Y:S05]  /*23d0*/  BRA.U UP5, `(.L_x_56) ;  /* 0x00000001050c7547 */ /* 0x000fea000b800000 */
[----:B------:R-:W-:-:S13]  /*23e0*/  ELECT P0, URZ, PT ;  /* 0x0000000000ff782f */ /* 0x000fda0003800000 */
[----:B-12---:R-:W-:-:S04]  /*23f0*/  @P0 MOV R4, 0x4000 ;  /* 0x0000400000040802 */ /* 0x006fc80000000f00 */
[----:B------:R3:W-:Y:S03]  /*2400*/  @P0 SYNCS.ARRIVE.TRANS64 RZ, [UR4], R4 ;  /* 0x00000004ffff09a7 */ /* 0x0007e60008000004 */
.L_x_56:
[----:B------:R4:W-:Y:S01]  /*2410*/  UTMALDG.4D.2CTA [UR24], [UR38], desc[URZ] ;  /* 0x0000ff18260075b4 */ /* 0x0009e20008219000 */
[----:B------:R-:W5:Y:S02]  /*2420*/  SYNCS.PHASECHK.TRANS64.TRYWAIT P0, [UR4+0x28], R6 ;  /* 0x00002806ff0075a7 */ /* 0x000f640008001104 */
[----:B----45:R-:W-:Y:S05]  /*2430*/  @!P0 BRA `(.L_x_57) ;  /* 0x0000008800748947 */ /* 0x030fea0003800000 */
.L_x_175:
[----:B------:R-:W-:Y:S02]  /*2440*/  ELECT P0, URZ, PT ;  /* 0x0000000000ff782f */ /* 0x000fe40003800000 */
[----:B------:R-:W-:Y:S01]  /*2450*/  SHF.L.U32 R6, R9, 0x1f, RZ ;  /* 0x0000001f09067819 */ /* 0x000fe200000006ff */
[----:B------:R-:W-:Y:S01]  /*2460*/  UIMAD.WIDE UR6, UR19, 0x4, UR48 ;  /* 0x00000004130678a5 */ /* 0x000fe2000f8e0230 */
[----:B------:R-:W-:Y:S01]  /*2470*/  UMOV UR9, 0x20 ;  /* 0x0000002000097882 */ /* 0x000fe20000000000 */
[----:B------:R-:W-:Y:S01]  /*2480*/  UMOV UR18, UR34 ;  /* 0x0000002200127c82 */ /* 0x000fe20008000000 */
[----:B------:R-:W-:Y:S01]  /*2490*/  UMOV UR20, UR36 ;  /* 0x0000002400147c82 */ /* 0x000fe20008000000 */
[----:B------:R-:W-:Y:S01]  /*24a0*/  UMOV UR21, UR37 ;  /* 0x0000002500157c82 */ /* 0x000fe20008000000 */
[----:B------:R-:W-:Y:S01]  /*24b0*/  UMOV UR12, UR36 ;  /* 0x00000024000c7c82 */ /* 0x000fe20008000000 */
[----:B------:R-:W-:Y:S01]  /*24c0*/  UMOV UR13, UR37 ;  /* 0x00000025000d7c82 */ /* 0x000fe20008000000 */
[----:B------:R-:W-:-:S03]  /*24d0*/  UMOV UR11, UR27 ;  /* 0x0000001b000b7c82 */ /* 0x000fc60008000000 */
[----:B-123--:R-:W-:-:S04]  /*24e0*/  @P0 IMAD.MOV.U32 R4, RZ, RZ, 0x200 ;  /* 0x00000200ff040424 */ /* 0x00efc800078e00ff */
[----:B------:R1:W-:Y:S01]  /*24f0*/  @P0 SYNCS.ARRIVE.TRANS64 RZ, [UR4+0x20], R4 ;  /* 0x00002004ffff09a7 */ /* 0x0003e20008000004 */
[----:B------:R2:W-:Y:S01]  /*2500*/  UBLKCP.S.G [UR46], [UR6], UR9 ;  /* 0x0000002e060073ba */ /* 0x0005e20008000209 */
[----:B------:R-:W3:Y:S01]  /*2510*/  SYNCS.PHASECHK.TRANS64.TRYWAIT P0, [UR4+0x18], R6 ;  /* 0x00001806ff0075a7 */ /* 0x000ee20008001104 */
[----:B--2---:R-:W-:Y:S01]  /*2520*/  UMOV UR9, UR17 ;  /* 0x0000001100097c82 */ /* 0x004fe20008000000 */
[----:B-1-3--:R-:W-:Y:S05]  /*2530*/  @!P0 BRA `(.L_x_58) ;  /* 0x0000008800548947 */ /* 0x00afea0003800000 */
.L_x_177:
[----:B------:R-:W-:Y:S05]  /*2540*/  BRA.U UP5, `(.L_x_59) ;  /* 0x00000001050c7547 */ /* 0x000fea000b800000 */
[----:B------:R-:W-:-:S13]  /*2550*/  ELECT P0, URZ, PT ;  /* 0x0000000000ff782f */ /* 0x000fda0003800000 */
[----:B-1----:R-:W-:-:S04]  /*2560*/  @P0 MOV R4, 0x8000 ;  /* 0x0000800000040802 */ /* 0x002fc80000000f00 */
[----:B------:R2:W-:Y:S03]  /*2570*/  @P0 SYNCS.ARRIVE.TRANS64 RZ, [UR4+0x10], R4 ;  /* 0x00001004ffff09a7 */ /* 0x0005e60008000004 */
.L_x_59:
[----:B------:R3:W-:Y:S01]  /*2580*/  UTMALDG.4D.2CTA [UR16], [UR30], desc[URZ] ;  /* 0x0000ff101e0075b4 */ /* 0x0007e20008219000 */
[----:B------:R-:W-:Y:S01]  /*2590*/  LOP3.LUT R8, R8, 0x1, RZ, 0x3c, !PT ;  /* 0x0000000108087812 */ /* 0x000fe200078e3cff */
[----:B------:R3:W-:Y:S01]  /*25a0*/  UTMALDG.4D.2CTA [UR8], [UR22], desc[URZ] ;  /* 0x0000ff08160075b4 */ /* 0x0007e20008219000 */
[----:B------:R-:W4:Y:S02]  /*25b0*/  SYNCS.PHASECHK.TRANS64.TRYWAIT P0, [UR4+0x38], R6 ;  /* 0x00003806ff0075a7 */ /* 0x000f240008001104 */
[----:B---34-:R-:W-:Y:S05]  /*25c0*/  @!P0 BRA `(.L_x_60) ;  /* 0x0000008800508947 */ /* 0x018fea0003800000 */
.L_x_179:
[----:B------:R-:W-:Y:S02]  /*25d0*/  ELECT P0, URZ, PT ;  /* 0x0000000000ff782f */ /* 0x000fe40003800000 */
[----:B------:R-:W-:Y:S01]  /*25e0*/  LOP3.LUT R9, R9, 0x1, RZ, 0x3c, !PT ;  /* 0x0000000109097812 */ /* 0x000fe200078e3cff */
[----:B------:R-:W-:Y:S01]  /*25f0*/  UIMAD.WIDE UR6, UR19, 0x4, UR42 ;  /* 0x00000004130678a5 */ /* 0x000fe2000f8e022a */
[----:B------:R-:W-:Y:S01]  /*2600*/  LOP3.LUT R7, R7, 0x1, RZ, 0x3c, !PT ;  /* 0x0000000107077812 */ /* 0x000fe200078e3cff */
[----:B------:R-:W-:Y:S01]  /*2610*/  UMOV UR9, 0x20 ;  /* 0x0000002000097882 */ /* 0x000fe20000000000 */
[----:B------:R-:W-:-:S04]  /*2620*/  UIADD3 UR5, UPT, UPT, UR5, 0x1, URZ ;  /* 0x0000000105057890 */ /* 0x000fc8000fffe0ff */
[----:B------:R-:W-:-:S03]  /*2630*/  UISETP.NE.AND UP1, UPT, UR5, UR14, UPT ;  /* 0x0000000e0500728c */ /* 0x000fc6000bf25270 */
[----:B------:R3:W-:Y:S01]  /*2640*/  @P0 SYNCS.ARRIVE.TRANS64 RZ, [UR4+0x30], R5 ;  /* 0x00003005ffff09a7 */ /* 0x0007e20008000004 */
[----:B------:R3:W-:Y:S05]  /*2650*/  UBLKCP.S.G [UR44], [UR6], UR9 ;  /* 0x0000002c060073ba */ /* 0x0007ea0008000209 */
[----:B------:R-:W-:Y:S05]  /*2660*/  BRA.U UP1, `(.L_x_61) ;  /* 0xfffffffd01147547 */ /* 0x000fea000b83ffff */
.L_x_52:
[----:B------:R-:W-:Y:S01]  /*2670*/  SHF.L.U32 R10, R8, 0x1f, RZ ;  /* 0x0000001f080a7819 */ /* 0x000fe200000006ff */
[----:B------:R-:W4:Y:S03]  /*2680*/  LDCU.64 UR12, c[0x0][0x348] ;  /* 0x00006900ff0c77ac */ /* 0x000f260008000a00 */
[----:B------:R-:W5:Y:S01]  /*2690*/  SYNCS.PHASECHK.TRANS64.TRYWAIT P0, [UR4+0xf8], R10 ;  /* 0x0000f80aff0075a7 */ /* 0x000f620008001104 */
[----:B---3--:R-:W-:Y:S02]  /*26a0*/  UIADD3 UR9, UPT, UPT, UR4, 0xf0, URZ ;  /* 0x000000f004097890 */ /* 0x008fe4000fffe0ff */
[----:B------:R-:W-:Y:S02]  /*26b0*/  ULEA UR11, UR14, 0xffffff80, 0x7 ;  /* 0xffffff800e0b7891 */ /* 0x000fe4000f8e38ff */
[----:B------:R-:W-:Y:S02]  /*26c0*/  UIADD3 UR8, UPT, UPT, UR4, 0xc400, URZ ;  /* 0x0000c40004087890 */ /* 0x000fe4000fffe0ff */
[----:B------:R-:W-:-:S02]  /*26d0*/  ULOP3.LUT UR9, UR9, 0xfefffcf0, URZ, 0xc0, !UPT ;  /* 0xfefffcf009097892 */ /* 0x000fc4000f8ec0ff */
[----:B----4-:R-:W-:-:S04]  /*26e0*/  UIADD3 UR7, UP0, UPT, UR12, 0x200, URZ ;  /* 0x000002000c077890 */ /* 0x010fc8000ff1e0ff */
[----:B------:R-:W-:Y:S01]  /*26f0*/  UIADD3.X UR6, UPT, UPT, URZ, UR13, URZ, UP0, !UPT ;  /* 0x0000000dff067290 */ /* 0x000fe200087fe4ff */
[----:B-----5:R-:W-:Y:S11]  /*2700*/  @!P0 BRA `(.L_x_62) ;  /* 0x0000008800208947 */ /* 0x020ff60003800000 */
.L_x_181:
[----:B------:R-:W-:Y:S01]  /*2710*/  ULOP3.LUT UR7, UR7, UR6, URZ, 0x3c, !UPT ;  /* 0x0000000607077292 */ /* 0x000fe2000f8e3cff */
[----:B------:R-:W-:Y:S01]  /*2720*/  SHF.L.U32 R6, R7, 0x1f, RZ ;  /* 0x0000001f07067819 */ /* 0x000fe200000006ff */
[----:B------:R-:W-:Y:S01]  /*2730*/  UMOV UR10, UR34 ;  /* 0x00000022000a7c82 */ /* 0x000fe20008000000 */
[----:B------:R-:W-:Y:S01]  /*2740*/  UMOV UR12, UR36 ;  /* 0x00000024000c7c82 */ /* 0x000fe20008000000 */
[----:B------:R-:W-:Y:S01]  /*2750*/  ULOP3.LUT UR6, UR7, UR6, URZ, 0x3c, !UPT ;  /* 0x0000000607067292 */ /* 0x000fe2000f8e3cff */
[----:B------:R-:W-:-:S03]  /*2760*/  UMOV UR13, UR37 ;  /* 0x00000025000d7c82 */ /* 0x000fc60008000000 */
[----:B------:R-:W-:Y:S01]  /*2770*/  ULOP3.LUT UR7, UR7, UR6, URZ, 0x3c, !UPT ;  /* 0x0000000607077292 */ /* 0x000fe2000f8e3cff */
[----:B------:R-:W-:Y:S11]  /*2780*/  BRA.U UP5, `(.L_x_63) ;  /* 0x00000001050c7547 */ /* 0x000ff6000b800000 */
[----:B------:R-:W-:-:S13]  /*2790*/  ELECT P0, URZ, PT ;  /* 0x0000000000ff782f */ /* 0x000fda0003800000 */
[----:B-12---:R-:W-:-:S04]  /*27a0*/  @P0 MOV R4, 0x4000 ;  /* 0x0000400000040802 */ /* 0x006fc80000000f00 */
[----:B------:R3:W-:Y:S03]  /*27b0*/  @P0 SYNCS.ARRIVE.TRANS64 RZ, [UR4+0xf0], R4 ;  /* 0x0000f004ffff09a7 */ /* 0x0007e60008000004 */
.L_x_63:
[----:B------:R4:W-:Y:S01]  /*27c0*/  UTMALDG.4D.2CTA [UR8], [UR6], desc[URZ] ;  /* 0x0000ff08060075b4 */ /* 0x0009e20008219000 */
[----:B------:R-:W5:Y:S02]  /*27d0*/  SYNCS.PHASECHK.TRANS64.TRYWAIT P0, [UR4+0x8], R6 ;  /* 0x00000806ff0075a7 */ /* 0x000f640008001104 */
[----:B----45:R-:W-:Y:S05]  /*27e0*/  @!P0 BRA `(.L_x_64) ;  /* 0x0000008800048947 */ /* 0x030fea0003800000 */
.L_x_183:
[----:B------:R-:W-:Y:S05]  /*27f0*/  BRA.U UP5, `(.L_x_65) ;  /* 0x00000001050c7547 */ /* 0x000fea000b800000 */
[----:B------:R-:W-:-:S13]  /*2800*/  ELECT P0, URZ, PT ;  /* 0x0000000000ff782f */ /* 0x000fda0003800000 */
[----:B-123--:R-:W-:-:S04]  /*2810*/  @P0 MOV R4, 0x4000 ;  /* 0x0000400000040802 */ /* 0x00efc80000000f00 */
[----:B------:R4:W-:Y:S03]  /*2820*/  @P0 SYNCS.ARRIVE.TRANS64 RZ, [UR4], R4 ;  /* 0x00000004ffff09a7 */ /* 0x0009e60008000004 */
.L_x_65:
[----:B------:R-:W5:Y:S02]  /*2830*/  SYNCS.PHASECHK.TRANS64.TRYWAIT P0, [UR4+0x28], R6 ;  /* 0x00002806ff0075a7 */ /* 0x000f640008001104 */
[----:B-----5:R-:W-:Y:S05]  /*2840*/  @!P0 BRA `(.L_x_66) ;  /* 0x0000008800088947 */ /* 0x020fea0003800000 */
.L_x_185:
[----:B------:R-:W-:Y:S02]  /*2850*/  ELECT P0, URZ, PT ;  /* 0x0000000000ff782f */ /* 0x000fe40003800000 */
[----:B------:R-:W-:-:S05]  /*2860*/  LOP3.LUT R6, R8, 0x1, RZ, 0x3c, !PT ;  /* 0x0000000108067812 */ /* 0x000fca00078e3cff */
[----:B------:R-:W-:-:S06]  /*2870*/  IMAD.U32 R6, R6, -0x80000000, RZ ;  /* 0x8000000006067824 */ /* 0x000fcc00078e00ff */
[----:B-1234-:R-:W-:-:S04]  /*2880*/  @P0 IMAD.MOV.U32 R4, RZ, RZ, 0x200 ;  /* 0x00000200ff040424 */ /* 0x01efc800078e00ff */
[----:B------:R1:W-:Y:S01]  /*2890*/  @P0 SYNCS.ARRIVE.TRANS64 RZ, [UR4+0x20], R4 ;  /* 0x00002004ffff09a7 */ /* 0x0003e20008000004 */
[----:B------:R-:W2:Y:S02]  /*28a0*/  SYNCS.PHASECHK.TRANS64.TRYWAIT P0, [UR4+0xf8], R6 ;  /* 0x0000f806ff0075a7 */ /* 0x000ea40008001104 */
[----:B-12---:R-:W-:Y:S05]  /*28b0*/  @!P0 BRA `(.L_x_67) ;  /* 0x0000008800088947 */ /* 0x006fea0003800000 */
.L_x_187:
[----:B------:R-:W-:Y:S04]  /*28c0*/  BSSY.RECONVERGENT B0, `(.L_x_68) ;  /* 0x0000010000007945 */ /* 0x000fe80003800200 */
[----:B------:R-:W-:Y:S05]  /*28d0*/  BRA.U UP5, `(.L_x_69) ;  /* 0x00000001052c7547 */ /* 0x000fea000b800000 */
[----:B------:R-:W-:Y:S02]  /*28e0*/  ELECT P0, URZ, PT ;  /* 0x0000000000ff782f */ /* 0x000fe40003800000 */
[----:B------:R-:W-:-:S11]  /*28f0*/  SHF.L.U32 R9, R9, 0x1f, RZ ;  /* 0x0000001f09097819 */ /* 0x000fd600000006ff */
[----:B-1----:R-:W-:-:S04]  /*2900*/  @P0 IMAD.MOV.U32 R4, RZ, RZ, 0x4000 ;  /* 0x00004000ff040424 */ /* 0x002fc800078e00ff */
[----:B------:R1:W-:Y:S01]  /*2910*/  @P0 SYNCS.ARRIVE.TRANS64 RZ, [UR4+0xf0], R4 ;  /* 0x0000f004ffff09a7 */ /* 0x0003e20008000004 */
[----:B------:R-:W2:Y:S02]  /*2920*/  SYNCS.PHASECHK.TRANS64.TRYWAIT P0, [UR4+0x18], R9 ;  /* 0x00001809ff0075a7 */ /* 0x000ea40008001104 */
[----:B-12---:R-:W-:Y:S05]  /*2930*/  @!P0 BRA `(.L_x_70) ;  /* 0x0000008800048947 */ /* 0x006fea0003800000 */
.L_x_189:
[----:B------:R-:W-:-:S13]  /*2940*/  ELECT P0, URZ, PT ;  /* 0x0000000000ff782f */ /* 0x000fda0003800000 */
[----:B------:R-:W-:Y:S05]  /*2950*/  @!P0 BRA `(.L_x_71) ;  /* 0x0000000000188947 */ /* 0x000fea0003800000 */
[----:B-1----:R-:W-:-:S04]  /*2960*/  HFMA2 R4, -RZ, RZ, 0, 2 ;  /* 0x00004000ff047431 */ /* 0x002fc800000001ff */
[----:B------:R2:W-:Y:S01]  /*2970*/  SYNCS.ARRIVE.TRANS64 RZ, [UR4+0x10], R4 ;  /* 0x00001004ffff79a7 */ /* 0x0005e20008000004 */
[----:B------:R-:W-:Y:S05]  /*2980*/  BRA `(.L_x_71) ;  /* 0x00000000000c7947 */ /* 0x000fea0003800000 */
.L_x_69:
[----:B------:R-:W-:-:S04]  /*2990*/  SHF.L.U32 R9, R9, 0x1f, RZ ;  /* 0x0000001f09097819 */ /* 0x000fc800000006ff */
[----:B------:R-:W2:Y:S02]  /*29a0*/  SYNCS.PHASECHK.TRANS64.TRYWAIT P0, [UR4+0x18], R9 ;  /* 0x00001809ff0075a7 */ /* 0x000ea40008001104 */
[----:B--2---:R-:W-:Y:S05]  /*29b0*/  @!P0 BRA `(.L_x_72) ;  /* 0x0000008800008947 */ /* 0x004fea0003800000 */
.L_x_71:
[----:B------:R-:W-:Y:S05]  /*29c0*/  BSYNC.RECONVERGENT B0 ;  /* 0x0000000000007941 */ /* 0x000fea0003800200 */
.L_x_68:
[----:B------:R-:W3:Y:S02]  /*29d0*/  SYNCS.PHASECHK.TRANS64.TRYWAIT P0, [UR4+0x38], R9 ;  /* 0x00003809ff0075a7 */ /* 0x000ee40008001104 */
[----:B---3--:R-:W-:Y:S05]  /*29e0*/  @!P0 BRA `(.L_x_73) ;  /* 0x0000008800108947 */ /* 0x008fea0003800000 */
.L_x_192:
[----:B------:R-:W-:-:S13]  /*29f0*/  ELECT P0, URZ, PT ;  /* 0x0000000000ff782f */ /* 0x000fda0003800000 */
[----:B------:R-:W-:Y:S05]  /*2a00*/  @!P0 BRA `(.L_x_43) ;  /* 0x0000000000088947 */ /* 0x000fea0003800000 */
[----:B-12---:R-:W-:-:S04]  /*2a10*/  MOV R4, 0x200 ;  /* 0x0000020000047802 */ /* 0x006fc80000000f00 */
[----:B------:R1:W-:Y:S03]  /*2a20*/  SYNCS.ARRIVE.TRANS64 RZ, [UR4+0x30], R4 ;  /* 0x00003004ffff79a7 */ /* 0x0003e60008000004 */
.L_x_43:
[----:B------:R-:W-:Y:S05]  /*2a30*/  BSYNC.RECONVERGENT B1 ;  /* 0x0000000000017941 */ /* 0x000fea0003800200 */
.L_x_34:
[----:B------:R-:W-:Y:S01]  /*2a40*/  @!P3 NOP ;  /* 0x000000000000b918 */ /* 0x000fe20000000000 */
[----:B------:R-:W-:Y:S05]  /*2a50*/  @!P3 BRA `(.L_x_74) ;  /* 0x0000003c007cb947 */ /* 0x000fea0003800000 */
[----:B------:R-:W5:Y:S01]  /*2a60*/  S2UR UR4, SR_CgaCtaId ;  /* 0x00000000000479c3 */ /* 0x000f620000008800 */
[----:B------:R-:W-:Y:S01]  /*2a70*/  UMOV UR6, 0x400 ;  /* 0x0000040000067882 */ /* 0x000fe20000000000 */
[----:B------:R-:W-:Y:S01]  /*2a80*/  UMOV UR5, 0x20 ;  /* 0x0000002000057882 */ /* 0x000fe20000000000 */
[----:B------:R-:W-:Y:S01]  /*2a90*/  ELECT P0, URZ, PT ;  /* 0x0000000000ff782f */ /* 0x000fe20003800000 */
[----:B-----5:R-:W-:Y:S02]  /*2aa0*/  ULEA UR6, UR4, UR6, 0x18 ;  /* 0x0000000604067291 */ /* 0x020fe4000f8ec0ff */
[----:B------:R-:W-:-:S04]  /*2ab0*/  UIADD3 UR4, UPT, UPT, -UR5, 0x100000, URZ ;  /* 0x0010000005047890 */ /* 0x000fc8000fffe1ff */
[----:B------:R-:W-:Y:S02]  /*2ac0*/  USHF.L.U32 UR5, UR4, 0xb, URZ ;  /* 0x0000000b04057899 */ /* 0x000fe400080006ff */
[----:B------:R-:W-:Y:S01]  /*2ad0*/  USHF.L.U32 UR4, UR4, 0x1, URZ ;  /* 0x0000000104047899 */ /* 0x000fe200080006ff */
[----:B------:R-:W5:Y:S11]  /*2ae0*/  FENCE.VIEW.ASYNC.S ;  /* 0x00000000000073c6 */ /* 0x000f760000000000 */
[----:B-----5:R1:W5:Y:S01]  /*2af0*/  SYNCS.EXCH.64 URZ, [UR6+0xe8], UR4 ;  /* 0x0000e80406ff75b2 */ /* 0x0203620008000100 */
[----:B------:R-:W-:Y:S01]  /*2b00*/  NOP ;  /* 0x0000000000007918 */ /* 0x000fe20000000000 */
[----:B------:R-:W2:-:S00]  /*2b10*/  USETMAXREG.DEALLOC.CTAPOOL 0x68 ;  /* 0x00000068000079c8 */ /* 0x000e8000080e0500 */
[----:B--2---:R-:W2:Y:S01]  /*2b20*/  S2R R8, SR_CgaCtaId ;  /* 0x0000000000087919 */ /* 0x004ea20000008800 */
[----:B-----5:R-:W-:Y:S01]  /*2b30*/  NOP ;  /* 0x0000000000007918 */ /* 0x020fe20000000000 */
[----:B-1-3--:R-:W-:Y:S02]  /*2b40*/  MOV R5, 0x40 ;  /* 0x0000004000057802 */ /* 0x00afe40000000f00 */
[----:B----4-:R-:W-:Y:S02]  /*2b50*/  MOV R7, 0x400 ;  /* 0x0000040000077802 */ /* 0x010fe40000000f00 */
[C---:B--2---:R-:W-:Y:S02]  /*2b60*/  LEA R4, R8.reuse, R5, 0x18 ;  /* 0x0000000508047211 */ /* 0x044fe400078ec0ff */
[----:B------:R-:W-:-:S04]  /*2b70*/  LEA R7, R8, R7, 0x18 ;  /* 0x0000000708077211 */ /* 0x000fc800078ec0ff */
[----:B------:R-:W1:Y:S02]  /*2b80*/  LDS.U8 R4, [R4] ;  /* 0x0000000004047984 */ /* 0x000e640000000000 */
[----:B-1----:R-:W-:-:S13]  /*2b90*/  ISETP.NE.AND P0, PT, R4, RZ, PT ;  /* 0x000000ff0400720c */ /* 0x002fda0003f05270 */
[----:B------:R-:W-:Y:S05]  /*2ba0*/  @P0 BRA `(.L_x_75) ;  /* 0x0000000400500947 */ /* 0x000fea0003800000 */
[C---:B------:R-:W-:Y:S02]  /*2bb0*/  LOP3.LUT R4, R8.reuse, 0x1, RZ, 0xc0, !PT ;  /* 0x0000000108047812 */ /* 0x040fe400078ec0ff */
[----:B------:R-:W-:Y:S02]  /*2bc0*/  LOP3.LUT R15, R8, 0x1, RZ, 0x3c, !PT ;  /* 0x00000001080f7812 */ /* 0x000fe400078e3cff */
[----:B------:R-:W-:-:S13]  /*2bd0*/  ISETP.NE.U32.AND P1, PT, R4, 0x1, PT ;  /* 0x000000010400780c */ /* 0x000fda0003f25070 */
[----:B------:R-:W-:Y:S05]  /*2be0*/  @!P1 BRA `(.L_x_76) ;  /* 0x0000000000c49947 */ /* 0x000fea0003800000 */
[----:B------:R-:W-:Y:S01]  /*2bf0*/  ELECT P0, URZ, PT ;  /* 0x0000000000ff782f */ /* 0x000fe20003800000 */
[----:B------:R-:W-:-:S12]  /*2c00*/  BSSY B0, `(.L_x_76) ;  /* 0x000002f000007945 */ /* 0x000fd80003800000 */
[----:B------:R-:W-:Y:S05]  /*2c10*/  @!P0 BRA `(.L_x_77) ;  /* 0x0000000000b48947 */ /* 0x000fea0003800000 */
[----:B------:R-:W-:-:S05]  /*2c20*/  UMOV UR4, 0x10 ;  /* 0x0000001000047882 */ /* 0x000fca0000000000 */
[----:B------:R-:W-:Y:S04]  /*2c30*/  DEPBAR.LE SB1, 0x36 ;  /* 0x00009d800000791a */ /* 0x000fe80000000000 */
[----:B------:R-:W1:Y:S02]  /*2c40*/  UTCATOMSWS.2CTA.FIND_AND_SET.ALIGN UP0, UR4, UR4 ;  /* 0x00000004000475e3 */ /* 0x000e640008200800 */
[----:B-1----:R-:W-:Y:S01]  /*2c50*/  PLOP3.LUT P0, PT, PT, PT, UP0, 0x80, 0x8 ;  /* 0x000000000008781c */ /* 0x002fe20003f0f008 */
[----:B------:R-:W-:-:S03]  /*2c60*/  IMAD.U32 R14, RZ, RZ, UR4 ;  /* 0x00000004ff0e7e24 */ /* 0x000fc6000f8e00ff */
[----:B------:R-:W-:-:S04]  /*2c70*/  SEL R4, RZ, 0xffffffff, !P0 ;  /* 0xffffffffff047807 */ /* 0x000fc80004000000 */
[----:B------:R-:W-:-:S13]  /*2c80*/  ISETP.NE.AND P0, PT, R4, RZ, PT ;  /* 0x000000ff0400720c */ /* 0x000fda0003f05270 */
[----:B------:R-:W-:Y:S05]  /*2c90*/  @P0 BRA `(.L_x_78) ;  /* 0x0000000000240947 */ /* 0x000fea0003800000 */
.L_x_79:
[----:B------:R-:W-:Y:S05]  /*2ca0*/  NANOSLEEP 0x64 ;  /* 0x000000640000795d */ /* 0x000fea0003800000 */
[----:B------:R-:W-:-:S05]  /*2cb0*/  UMOV UR4, 0x10 ;  /* 0x0000001000047882 */ /* 0x000fca0000000000 */
[----:B------:R-:W-:Y:S04]  /*2cc0*/  DEPBAR.LE SB1, 0x36 ;  /* 0x00009d800000791a */ /* 0x000fe80000000000 */
[----:B------:R-:W1:Y:S02]  /*2cd0*/  UTCATOMSWS.2CTA.FIND_AND_SET.ALIGN UP0, UR4, UR4 ;  /* 0x00000004000475e3 */ /* 0x000e640008200800 */
[----:B-1----:R-:W-:Y:S01]  /*2ce0*/  PLOP3.LUT P0, PT, PT, PT, UP0, 0x80, 0x8 ;  /* 0x000000000008781c */ /* 0x002fe20003f0f008 */
[----:B------:R-:W-:-:S03]  /*2cf0*/  IMAD.U32 R14, RZ, RZ, UR4 ;  /* 0x00000004ff0e7e24 */ /* 0x000fc6000f8e00ff */
[----:B------:R-:W-:-:S04]  /*2d00*/  SEL R4, RZ, 0xffffffff, !P0 ;  /* 0xffffffffff047807 */ /* 0x000fc80004000000 */
[----:B------:R-:W-:-:S13]  /*2d10*/  ISETP.NE.AND P0, PT, R4, RZ, PT ;  /* 0x000000ff0400720c */ /* 0x000fda0003f05270 */
[----:B------:R-:W-:Y:S05]  /*2d20*/  @!P0 BRA `(.L_x_79) ;  /* 0xfffffffc00dc8947 */ /* 0x000fea000383ffff */
.L_x_78:
[----:B------:R-:W-:Y:S01]  /*2d30*/  MOV R13, 0x60 ;  /* 0x00000060000d7802 */ /* 0x000fe20000000f00 */
[----:B------:R-:W-:Y:S01]  /*2d40*/  VIADD R4, R7, 0xe0 ;  /* 0x000000e007047836 */ /* 0x000fe20000000000 */
[----:B------:R-:W-:Y:S01]  /*2d50*/  MOV R5, 0x58 ;  /* 0x0000005800057802 */ /* 0x000fe20000000f00 */
[----:B------:R-:W-:Y:S01]  /*2d60*/  IMAD.MOV.U32 R10, RZ, RZ, 0x4 ;  /* 0x00000004ff0a7424 */ /* 0x000fe200078e00ff */
[C---:B------:R-:W-:Y:S02]  /*2d70*/  LEA R13, R8.reuse, R13, 0x18 ;  /* 0x0000000d080d7211 */ /* 0x040fe400078ec0ff */
[----:B------:R-:W-:-:S03]  /*2d80*/  LEA R6, R8, R5, 0x18 ;  /* 0x0000000508067211 */ /* 0x000fc600078ec0ff */
[----:B------:R-:W1:Y:S02]  /*2d90*/  LDS R16, [R13] ;  /* 0x000000000d107984 */ /* 0x000e640000000800 */
[----:B-1----:R-:W-:-:S04]  /*2da0*/  IMAD.U32 R16, R16, -0x80000000, RZ ;  /* 0x8000000010107824 */ /* 0x002fc800078e00ff */
[----:B------:R-:W1:Y:S02]  /*2db0*/  SYNCS.PHASECHK.TRANS64.TRYWAIT P0, [R6+URZ], R16 ;  /* 0x00000010060075a7 */ /* 0x000e6400080011ff */
[----:B-1----:R-:W-:Y:S05]  /*2dc0*/  @P0 BRA `(.L_x_80) ;  /* 0x0000000000080947 */ /* 0x002fea0003800000 */
[----:B------:R-:W1:Y:S02]  /*2dd0*/  SYNCS.PHASECHK.TRANS64.TRYWAIT P0, [R6+URZ], R16 ;  /* 0x00000010060075a7 */ /* 0x000e6400080011ff */
[----:B-1----:R-:W-:Y:S05]  /*2de0*/  @!P0 BRA `(.L_x_81) ;  /* 0x00000084002c8947 */ /* 0x002fea0003800000 */
.L_x_80:
[C---:B------:R-:W-:Y:S01]  /*2df0*/  PRMT R5, R15.reuse, 0x654, R6 ;  /* 0x000006540f057816 */ /* 0x040fe20000000006 */
[C---:B------:R-:W-:Y:S01]  /*2e00*/  IMAD.SHL.U32 R12, R14.reuse, 0x20, RZ ;  /* 0x000000200e0c7824 */ /* 0x040fe200078e00ff */
[----:B------:R-:W-:Y:S01]  /*2e10*/  PRMT R4, R15, 0x654, R4 ;  /* 0x000006540f047816 */ /* 0x000fe20000000004 */
[----:B------:R-:W-:Y:S01]  /*2e20*/  IMAD.MOV.U32 R9, RZ, RZ, 0xffff ;  /* 0x0000ffffff097424 */ /* 0x000fe200078e00ff */
[----:B------:R2:W-:Y:S01]  /*2e30*/  SYNCS.ARRIVE.TRANS64.RED RZ, [R5+URZ], R10 ;  /* 0x0000000a05ff79a7 */ /* 0x0005e200080004ff */
[----:B-1----:R-:W-:Y:S01]  /*2e40*/  IMAD.MOV.U32 R6, RZ, RZ, 0x1 ;  /* 0x00000001ff067424 */ /* 0x002fe200078e00ff */
[----:B------:R1:W-:Y:S01]  /*2e50*/  STS [R7+0xe0], R12 ;  /* 0x0000e00c07007388 */ /* 0x0003e20000000800 */
[----:B------:R-:W-:Y:S01]  /*2e60*/  VIADD R11, R14, 0x10 ;  /* 0x000000100e0b7836 */ /* 0x000fe20000000000 */
[----:B------:R-:W-:Y:S02]  /*2e70*/  SHF.L.U32 R9, R9, R14, RZ ;  /* 0x0000000e09097219 */ /* 0x000fe400000006ff */
[----:B------:R1:W-:Y:S02]  /*2e80*/  STAS [R4.64], R14 ;  /* 0x0000000e04007dbd */ /* 0x0003e4000c0008ff */
[----:B--2---:R-:W-:-:S02]  /*2e90*/  SHF.L.U32 R10, R6, R11, RZ ;  /* 0x0000000b060a7219 */ /* 0x004fc400000006ff */
[----:B------:R-:W-:Y:S02]  /*2ea0*/  MOV R11, 0x50 ;  /* 0x00000050000b7802 */ /* 0x000fe40000000f00 */
[----:B------:R-:W-:Y:S02]  /*2eb0*/  LOP3.LUT R9, R10, R9, RZ, 0xfc, !PT ;  /* 0x000000090a097212 */ /* 0x000fe400078efcff */
[----:B------:R-:W-:-:S05]  /*2ec0*/  LEA R10, R8, R11, 0x18 ;  /* 0x0000000b080a7211 */ /* 0x000fca00078ec0ff */
[----:B------:R1:W-:Y:S04]  /*2ed0*/  ATOMS.OR RZ, [R10], R9 ;  /* 0x000000090aff738c */ /* 0x0003e80003000000 */
[----:B------:R1:W-:Y:S02]  /*2ee0*/  ATOMS.XOR RZ, [R13], R6 ;  /* 0x000000060dff738c */ /* 0x0003e40003800000 */
.L_x_77:
[----:B------:R-:W-:Y:S05]  /*2ef0*/  BSYNC B0 ;  /* 0x0000000000007941 */ /* 0x000fea0003800000 */
.L_x_76:
[----:B------:R-:W-:Y:S05]  /*2f00*/  @P1 BRA `(.L_x_82) ;  /* 0x0000000000881947 */ /* 0x000fea0003800000 */
[----:B------:R-:W-:Y:S05]  /*2f10*/  WARPSYNC.ALL ;  /* 0x0000000000007948 */ /* 0x000fea0003800000 */
[----:B------:R-:W-:Y:S01]  /*2f20*/  NOP ;  /* 0x0000000000007918 */ /* 0x000fe20000000000 */
[----:B------:R-:W-:-:S13]  /*2f30*/  ELECT P0, URZ, PT ;  /* 0x0000000000ff782f */ /* 0x000fda0003800000 */
[----:B------:R-:W-:Y:S05]  /*2f40*/  @!P0 BRA `(.L_x_82) ;  /* 0x0000000000788947 */ /* 0x000fea0003800000 */
[----:B-1----:R-:W-:Y:S02]  /*2f50*/  MOV R9, 0x60 ;  /* 0x0000006000097802 */ /* 0x002fe40000000f00 */
[----:B------:R-:W-:Y:S02]  /*2f60*/  MOV R5, 0x58 ;  /* 0x0000005800057802 */ /* 0x000fe40000000f00 */
        /* <DEDUP_REMOVED lines=8> */
.L_x_83:
[----:B------:R-:W2:Y:S01]  /*2ff0*/  LDS R12, [R7+0xe0] ;  /* 0x0000e000070c7984 */ /* 0x000ea20000000800 */
[----:B-1----:R-:W-:Y:S01]  /*3000*/  IMAD.MOV.U32 R5, RZ, RZ, 0xffff ;  /* 0x0000ffffff057424 */ /* 0x002fe200078e00ff */
[----:B------:R-:W-:Y:S01]  /*3010*/  PRMT R6, R15, 0x654, R6 ;  /* 0x000006540f067816 */ /* 0x000fe20000000006 */
[----:B------:R-:W-:Y:S02]  /*3020*/  IMAD.MOV.U32 R4, RZ, RZ, 0x1 ;  /* 0x00000001ff047424 */ /* 0x000fe400078e00ff */
[C---:B--2---:R-:W-:Y:S01]  /*3030*/  IMAD.SHL.U32 R10, R12.reuse, 0x20, RZ ;  /* 0x000000200c0a7824 */ /* 0x044fe200078e00ff */
[----:B------:R-:W-:Y:S01]  /*3040*/  SHF.L.U32 R5, R5, R12, RZ ;  /* 0x0000000c05057219 */ /* 0x000fe200000006ff */
[----:B------:R-:W-:-:S03]  /*3050*/  VIADD R11, R12, 0x10 ;  /* 0x000000100c0b7836 */ /* 0x000fc60000000000 */
[----:B------:R2:W-:Y:S02]  /*3060*/  STS [R7+0xe0], R10 ;  /* 0x0000e00a07007388 */ /* 0x0005e40000000800 */
[----:B------:R-:W-:Y:S02]  /*3070*/  SHF.L.U32 R12, R4, R11, RZ ;  /* 0x0000000b040c7219 */ /* 0x000fe400000006ff */
[----:B------:R-:W-:Y:S02]  /*3080*/  MOV R11, 0x50 ;  /* 0x00000050000b7802 */ /* 0x000fe40000000f00 */
[----:B------:R-:W-:Y:S02]  /*3090*/  LOP3.LUT R5, R12, R5, RZ, 0xfc, !PT ;  /* 0x000000050c057212 */ /* 0x000fe400078efcff */
[----:B------:R-:W-:-:S05]  /*30a0*/  LEA R8, R8, R11, 0x18 ;  /* 0x0000000b08087211 */ /* 0x000fca00078ec0ff */
[----:B------:R2:W-:Y:S01]  /*30b0*/  ATOMS.OR RZ, [R8], R5 ;  /* 0x0000000508ff738c */ /* 0x0005e20003000000 */
[----:B------:R2:W-:Y:S03]  /*30c0*/  SYNCS.ARRIVE.TRANS64.RED.A1T0 RZ, [R6+URZ], RZ ;  /* 0x000000ff06ff79a7 */ /* 0x0005e600081004ff */
[----:B------:R2:W-:Y:S01]  /*30d0*/  ATOMS.XOR RZ, [R9], R4 ;  /* 0x0000000409ff738c */ /* 0x0005e20003800000 */
[----:B------:R-:W-:Y:S05]  /*30e0*/  BRA `(.L_x_82) ;  /* 0x0000000000107947 */ /* 0x000fea0003800000 */
.L_x_75:
[----:B------:R-:W-:Y:S02]  /*30f0*/  MOV R4, 0xffffffff ;  /* 0xffffffff00047802 */ /* 0x000fe40000000f00 */
[----:B------:R-:W-:-:S03]  /*3100*/  MOV R6, 0x3130 ;  /* 0x0000313000067802 */ /* 0x000fc60000000f00 */
[----:B------:R1:W-:Y:S04]  /*3110*/  STS [R7+0xe0], R4 ;  /* 0x0000e00407007388 */ /* 0x0003e80000000800 */
[----:B-1----:R-:W-:Y:S05]  /*3120*/  CALL.REL.NOINC `($__internal_1_$__cuda_sm10x_tcgen05_guardrail_trap_phase_invalid_during_alloc) ;  /* 0x0000008c00fc7944 */ /* 0x002fea0003c00000 */
.L_x_82:
[----:B------:R-:W-:Y:S05]  /*3130*/  WARPSYNC.ALL ;  /* 0x0000000000007948 */ /* 0x000fea0003800000 */
[----:B------:R-:W-:Y:S01]  /*3140*/  NOP ;  /* 0x0000000000007918 */ /* 0x000fe20000000000 */
[----:B------:R-:W3:Y:S08]  /*3150*/  S2UR UR4, SR_CgaCtaId ;  /* 0x00000000000479c3 */ /* 0x000ef00000008800 */
[----:B------:R-:W-:Y:S01]  /*3160*/  BAR.SYNC.DEFER_BLOCKING 0x5, 0x1a0 ;  /* 0x0146800000007b1d */ /* 0x000fe20000010000 */
[----:B------:R-:W-:-:S05]  /*3170*/  UISETP.NE.AND UP0, UPT, UR54, URZ, UPT ;  /* 0x000000ff3600728c */ /* 0x000fca000bf05270 */
[----:B------:R-:W-:Y:S01]  /*3180*/  UMOV UR34, 0x400 ;  /* 0x0000040000227882 */ /* 0x000fe20000000000 */
[----:B-1-3--:R-:W-:-:S04]  /*3190*/  MOV R13, UR4 ;  /* 0x00000004000d7c02 */ /* 0x00afc80008000f00 */
[----:B------:R-:W-:-:S13]  /*31a0*/  R2UR UR4, R13 ;  /* 0x000000000d0472ca */ /* 0x000fda00000e0000 */
[----:B------:R-:W-:-:S09]  /*31b0*/  ULEA UR34, UR4, UR34, 0x18 ;  /* 0x0000002204227291 */ /* 0x000fd2000f8ec0ff */
[----:B--2---:R-:W1:Y:S01]  /*31c0*/  LDS R4, [UR34+0xe0] ;  /* 0x0000e022ff047984 */ /* 0x004e620008000800 */
[----:B------:R-:W-:Y:S05]  /*31d0*/  BRA.U UP0, `(.L_x_85) ;  /* 0x0000003100847547 */ /* 0x000fea000b800000 */
[----:B------:R-:W2:Y:S01]  /*31e0*/  SYNCS.PHASECHK.TRANS64.TRYWAIT P0, [UR34], RZ ;  /* 0x000000ffff0075a7 */ /* 0x000ea20008001122 */
[----:B------:R-:W-:Y:S01]  /*31f0*/  HFMA2 R7, -RZ, RZ, -0.0 , 0 ;  /* 0x80000000ff077431 */ /* 0x000fe200000001ff */
[----:B--2---:R-:W-:Y:S06]  /*3200*/  @!P0 BRA `(.L_x_86) ;  /* 0x0000008000548947 */ /* 0x004fec0003800000 */
.L_x_196:
[----:B------:R-:W3:Y:S01]  /*3210*/  SYNCS.PHASECHK.TRANS64.TRYWAIT P0, [UR34+0x48], R7 ;  /* 0x00004807ff0075a7 */ /* 0x000ee20008001122 */
[----:B------:R-:W-:Y:S01]  /*3220*/  UIADD3 UR5, UPT, UPT, UR34, 0x2400, URZ ;  /* 0x0000240022057890 */ /* 0x000fe2000fffe0ff */
[----:B------:R-:W-:Y:S01]  /*3230*/  R2UR UR6, R3 ;  /* 0x00000000030672ca */ /* 0x000fe200000e0000 */
[----:B------:R-:W-:Y:S01]  /*3240*/  UIADD3 UR4, UPT, UPT, UR34, 0x400, URZ ;  /* 0x0000040022047890 */ /* 0x000fe2000fffe0ff */
[----:B------:R-:W-:Y:S01]  /*3250*/  IMAD.MOV.U32 R6, RZ, RZ, RZ ;  /* 0x000000ffff067224 */ /* 0x000fe200078e00ff */
[----:B------:R-:W-:Y:S01]  /*3260*/  USHF.R.U32.HI UR5, URZ, 0x4, UR5 ;  /* 0x00000004ff057899 */ /* 0x000fe20008011605 */
[----:B--2---:R-:W-:Y:S01]  /*3270*/  IMAD.MOV.U32 R5, RZ, RZ, RZ ;  /* 0x000000ffff057224 */ /* 0x004fe200078e00ff */
[----:B------:R-:W-:Y:S02]  /*3280*/  USHF.R.U32.HI UR4, URZ, 0x4, UR4 ;  /* 0x00000004ff047899 */ /* 0x000fe40008011604 */
[----:B------:R-:W-:Y:S01]  /*3290*/  ULOP3.LUT UR14, UR5, 0x3fc0, URZ, 0xc0, !UPT ;  /* 0x00003fc0050e7892 */ /* 0x000fe2000f8ec0ff */
[C---:B------:R-:W-:Y:S01]  /*32a0*/  R2UR UR26, R6.reuse ;  /* 0x00000000061a72ca */ /* 0x040fe200000e0000 */
[----:B------:R-:W-:Y:S01]  /*32b0*/  ULOP3.LUT UR4, UR4, 0x3fc0, URZ, 0xc0, !UPT ;  /* 0x00003fc004047892 */ /* 0x000fe2000f8ec0ff */
[C---:B------:R-:W-:Y:S01]  /*32c0*/  R2UR UR25, R5.reuse ;  /* 0x00000000051972ca */ /* 0x040fe200000e0000 */
[----:B------:R-:W-:Y:S01]  /*32d0*/  ULOP3.LUT UR14, UR14, 0x10000, URZ, 0xfc, !UPT ;  /* 0x000100000e0e7892 */ /* 0x000fe2000f8efcff */
[----:B------:R-:W-:Y:S01]  /*32e0*/  R2UR UR24, R6 ;  /* 0x00000000061872ca */ /* 0x000fe200000e0000 */
[----:B------:R-:W-:Y:S01]  /*32f0*/  ULOP3.LUT UR12, UR4, 0x10000, URZ, 0xfc, !UPT ;  /* 0x00010000040c7892 */ /* 0x000fe2000f8efcff */
[----:B------:R-:W-:Y:S01]  /*3300*/  R2UR UR23, R5 ;  /* 0x00000000051772ca */ /* 0x000fe200000e0000 */
[----:B------:R-:W-:Y:S01]  /*3310*/  ULOP3.LUT UR20, UR6, 0xffff, URZ, 0xc0, !UPT ;  /* 0x0000ffff06147892 */ /* 0x000fe2000f8ec0ff */
[----:B------:R-:W-:Y:S01]  /*3320*/  UMOV UR36, 0x0 ;  /* 0x0000000000247882 */ /* 0x000fe20000000000 */
[----:B------:R-:W-:Y:S01]  /*3330*/  UMOV UR37, 0x10200010 ;  /* 0x1020001000257882 */ /* 0x000fe20000000000 */
[----:B------:R-:W-:Y:S01]  /*3340*/  UMOV UR32, 0x0 ;  /* 0x0000000000207882 */ /* 0x000fe20000000000 */
[----:B------:R-:W-:Y:S01]  /*3350*/  UMOV UR33, 0x10200010 ;  /* 0x1020001000217882 */ /* 0x000fe20000000000 */
[----:B------:R-:W-:Y:S01]  /*3360*/  UMOV UR30, 0x0 ;  /* 0x00000000001e7882 */ /* 0x000fe20000000000 */
[----:B------:R-:W-:Y:S01]  /*3370*/  UMOV UR31, 0x10200010 ;  /* 0x10200010001f7882 */ /* 0x000fe20000000000 */
[----:B------:R-:W-:Y:S01]  /*3380*/  UMOV UR28, 0x0 ;  /* 0x00000000001c7882 */ /* 0x000fe20000000000 */
[----:B------:R-:W-:Y:S01]  /*3390*/  UMOV UR29, 0x10200010 ;  /* 0x10200010001d7882 */ /* 0x000fe20000000000 */
[----:B------:R-:W-:Y:S01]  /*33a0*/  UIADD3 UR22, UPT, UPT, UR34, 0x40, URZ ;  /* 0x0000004022167890 */ /* 0x000fe2000fffe0ff */
[----:B------:R-:W-:Y:S01]  /*33b0*/  UMOV UR27, 0x3 ;  /* 0x00000003001b7882 */ /* 0x000fe20000000000 */
[----:B------:R-:W-:-:S02]  /*33c0*/  UIADD3 UR21, UPT, UPT, UR34, 0x8, URZ ;  /* 0x0000000822157890 */ /* 0x000fc4000fffe0ff */
[----:B------:R-:W-:Y:S02]  /*33d0*/  UIADD3 UR18, UPT, UPT, UR14, 0x2, URZ ;  /* 0x000000020e127890 */ /* 0x000fe4000fffe0ff */
[----:B------:R-:W-:Y:S02]  /*33e0*/  UIADD3 UR16, UPT, UPT, UR12, 0x2, URZ ;  /* 0x000000020c107890 */ /* 0x000fe4000fffe0ff */
[----:B------:R-:W-:Y:S02]  /*33f0*/  UIADD3 UR10, UPT, UPT, UR14, 0x4, URZ ;  /* 0x000000040e0a7890 */ /* 0x000fe4000fffe0ff */
[----:B------:R-:W-:Y:S01]  /*3400*/  UIADD3 UR8, UPT, UPT, UR12, 0x4, URZ ;  /* 0x000000040c087890 */ /* 0x000fe2000fffe0ff */
[----:B------:R-:W-:Y:S01]  /*3410*/  UMOV UR15, 0x40004040 ;  /* 0x40004040000f7882 */ /* 0x000fe20000000000 */
[----:B------:R-:W-:Y:S01]  /*3420*/  UIADD3 UR6, UPT, UPT, UR14, 0x6, URZ ;  /* 0x000000060e067890 */ /* 0x000fe2000fffe0ff */
[----:B------:R-:W-:Y:S01]  /*3430*/  UMOV UR13, 0x40004040 ;  /* 0x40004040000d7882 */ /* 0x000fe20000000000 */
[----:B------:R-:W-:Y:S01]  /*3440*/  UIADD3 UR4, UPT, UPT, UR12, 0x6, URZ ;  /* 0x000000060c047890 */ /* 0x000fe2000fffe0ff */
[----:B------:R-:W-:Y:S01]  /*3450*/  UMOV UR19, 0x40004040 ;  /* 0x4000404000137882 */ /* 0x000fe20000000000 */
[----:B------:R-:W-:Y:S01]  /*3460*/  UMOV UR17, 0x40004040 ;  /* 0x4000404000117882 */ /* 0x000fe20000000000 */
[----:B------:R-:W-:Y:S01]  /*3470*/  UMOV UR11, 0x40004040 ;  /* 0x40004040000b7882 */ /* 0x000fe20000000000 */
[----:B------:R-:W-:Y:S01]  /*3480*/  UMOV UR9, 0x40004040 ;  /* 0x4000404000097882 */ /* 0x000fe20000000000 */
[----:B------:R-:W-:Y:S01]  /*3490*/  UMOV UR7, 0x40004040 ;  /* 0x4000404000077882 */ /* 0x000fe20000000000 */
[----:B------:R-:W-:Y:S01]  /*34a0*/  UMOV UR5, 0x40004040 ;  /* 0x4000404000057882 */ /* 0x000fe20000000000 */
[----:B---3--:R-:W-:Y:S05]  /*34b0*/  @!P0 BRA `(.L_x_87) ;  /* 0x0000007c00c08947 */ /* 0x008fea0003800000 */
.L_x_198:
[----:B------:R3:W-:Y:S01]  /*34c0*/  UTCHMMA.2CTA gdesc[UR14], gdesc[UR12], tmem[UR26], tmem[UR36], idesc[UR37], !UPT ;  /* 0x00ff240c0e0075ea */ /* 0x0007e2000fa0001a */
[----:B------:R3:W-:Y:S01]  /*34d0*/  UTCHMMA.2CTA gdesc[UR18], gdesc[UR16], tmem[UR25], tmem[UR32], idesc[UR33], UPT ;  /* 0x00ff2010120075ea */ /* 0x0007e2000ba00019 */
[----:B------:R3:W-:Y:S01]  /*34e0*/  UTCHMMA.2CTA gdesc[UR10], gdesc[UR8], tmem[UR24], tmem[UR30], idesc[UR31], UPT ;  /* 0x00ff1e080a0075ea */ /* 0x0007e2000ba00018 */
[----:B------:R3:W-:Y:S01]  /*34f0*/  UTCHMMA.2CTA gdesc[UR6], gdesc[UR4], tmem[UR23], tmem[UR28], idesc[UR29], UPT ;  /* 0x00ff1c04060075ea */ /* 0x0007e2000ba00017 */
[----:B------:R3:W-:Y:S01]  /*3500*/  UTCBAR.2CTA.MULTICAST [UR22], URZ, UR27 ;  /* 0x000000ff160073e9 */ /* 0x0007e2000820081b */
[----:B------:R3:W-:Y:S01]  /*3510*/  UTCBAR.2CTA.MULTICAST [UR21], URZ, UR20 ;  /* 0x000000ff150073e9 */ /* 0x0007e20008200814 */
[----:B------:R-:W4:Y:S02]  /*3520*/  SYNCS.PHASECHK.TRANS64.TRYWAIT P0, [UR34+0x10], RZ ;  /* 0x000010ffff0075a7 */ /* 0x000f240008001122 */
[----:B---34-:R-:W-:Y:S05]  /*3530*/  @!P0 BRA `(.L_x_88) ;  /* 0x0000007c00c08947 */ /* 0x018fea0003800000 */
.L_x_200:
[----:B------:R-:W3:Y:S01]  /*3540*/  SYNCS.PHASECHK.TRANS64.TRYWAIT P0, [UR34+0x58], R7 ;  /* 0x00005807ff0075a7 */ /* 0x000ee20008001122 */
[----:B------:R-:W-:Y:S01]  /*3550*/  UIADD3 UR5, UPT, UPT, UR34, 0x6400, URZ ;  /* 0x0000640022057890 */ /* 0x000fe2000fffe0ff */
[----:B------:R-:W-:Y:S01]  /*3560*/  IMAD.MOV.U32 R6, RZ, RZ, 0xc0 ;  /* 0x000000c0ff067424 */ /* 0x000fe200078e00ff */
[----:B------:R-:W-:Y:S01]  /*3570*/  UIADD3 UR4, UPT, UPT, UR34, 0xe400, URZ ;  /* 0x0000e40022047890 */ /* 0x000fe2000fffe0ff */
[----:B--2---:R-:W-:Y:S01]  /*3580*/  IMAD.MOV.U32 R5, RZ, RZ, 0xc0 ;  /* 0x000000c0ff057424 */ /* 0x004fe200078e00ff */
[----:B------:R-:W-:Y:S02]  /*3590*/  USHF.R.U32.HI UR5, URZ, 0x4, UR5 ;  /* 0x00000004ff057899 */ /* 0x000fe40008011605 */
[----:B------:R-:W-:Y:S01]  /*35a0*/  USHF.R.U32.HI UR4, URZ, 0x4, UR4 ;  /* 0x00000004ff047899 */ /* 0x000fe20008011604 */
        /* <DEDUP_REMOVED lines=33> */
.L_x_202:
[----:B------:R3:W-:Y:S01]  /*37c0*/  UTCHMMA.2CTA gdesc[UR10], gdesc[UR8], tmem[UR28], tmem[UR38], idesc[UR39], !UPT ;  /* 0x00ff26080a0075ea */ /* 0x0007e2000fa0001c */
[----:B------:R-:W-:Y:S01]  /*37d0*/  UTCHMMA.2CTA gdesc[UR22], gdesc[UR20], tmem[UR27], tmem[UR36], idesc[UR37], UPT ;  /* 0x00ff2414160075ea */ /* 0x000fe2000ba0001b */
[----:B------:R-:W-:Y:S01]  /*37e0*/  UTCHMMA.2CTA gdesc[UR18], gdesc[UR16], tmem[UR26], tmem[UR32], idesc[UR33], UPT ;  /* 0x00ff2010120075ea */ /* 0x000fe2000ba0001a */
[----:B------:R4:W-:Y:S01]  /*37f0*/  UTCHMMA.2CTA gdesc[UR6], gdesc[UR4], tmem[UR25], tmem[UR30], idesc[UR31], UPT ;  /* 0x00ff1e04060075ea */ /* 0x0009e2000ba00019 */
[----:B------:R5:W-:Y:S01]  /*3800*/  UTCBAR.2CTA.MULTICAST [UR24], URZ, UR29 ;  /* 0x000000ff180073e9 */ /* 0x000be2000820081d */
[----:B------:R-:W2:Y:S01]  /*3810*/  SYNCS.PHASECHK.TRANS64.TRYWAIT P0, [UR34+0x48], RZ ;  /* 0x000048ffff0075a7 */ /* 0x000ea20008001122 */
[----:B------:R-:W-:Y:S01]  /*3820*/  IMAD.MOV.U32 R6, RZ, RZ, RZ ;  /* 0x000000ffff067224 */ /* 0x000fe200078e00ff */
[----:B------:R-:W-:Y:S01]  /*3830*/  R2UR UR35, R3 ;  /* 0x00000000032372ca */ /* 0x000fe200000e0000 */
[----:B------:R-:W-:Y:S01]  /*3840*/  IMAD.MOV.U32 R8, RZ, RZ, 0x8 ;  /* 0x00000008ff087424 */ /* 0x000fe200078e00ff */
[----:B------:R-:W-:Y:S01]  /*3850*/  UMOV UR64, 0x0 ;  /* 0x0000000000407882 */ /* 0x000fe20000000000 */
[----:B--2---:R-:W-:Y:S01]  /*3860*/  IMAD.MOV.U32 R5, RZ, RZ, 0x80 ;  /* 0x00000080ff057424 */ /* 0x004fe200078e00ff */
[----:B------:R-:W-:Y:S01]  /*3870*/  R2UR UR47, R6 ;  /* 0x00000000062f72ca */ /* 0x000fe200000e0000 */
[----:B------:R-:W-:Y:S01]  /*3880*/  IMAD.MOV.U32 R6, RZ, RZ, 0x10 ;  /* 0x00000010ff067424 */ /* 0x000fe200078e00ff */
[----:B------:R-:W-:Y:S01]  /*3890*/  R2UR UR45, R8 ;  /* 0x00000000082d72ca */ /* 0x000fe200000e0000 */
[----:B------:R-:W-:Y:S01]  /*38a0*/  IMAD.MOV.U32 R7, RZ, RZ, 0x80 ;  /* 0x00000080ff077424 */ /* 0x000fe200078e00ff */
[----:B------:R-:W-:Y:S01]  /*38b0*/  R2UR UR48, R5 ;  /* 0x00000000053072ca */ /* 0x000fe200000e0000 */
[----:B------:R-:W-:Y:S01]  /*38c0*/  IMAD.MOV.U32 R8, RZ, RZ, 0x18 ;  /* 0x00000018ff087424 */ /* 0x000fe200078e00ff */
[----:B------:R-:W-:Y:S01]  /*38d0*/  R2UR UR43, R6 ;  /* 0x00000000062b72ca */ /* 0x000fe200000e0000 */
[----:B------:R-:W-:Y:S01]  /*38e0*/  IMAD.MOV.U32 R6, RZ, RZ, 0x20 ;  /* 0x00000020ff067424 */ /* 0x000fe200078e00ff */
[----:B------:R-:W-:Y:S01]  /*38f0*/  R2UR UR46, R7 ;  /* 0x00000000072e72ca */ /* 0x000fe200000e0000 */
[----:B------:R-:W-:Y:S01]  /*3900*/  UMOV UR65, 0x10110010 ;  /* 0x1011001000417882 */ /* 0x000fe20000000000 */
[----:B------:R-:W-:Y:S01]  /*3910*/  R2UR UR44, R5 ;  /* 0x00000000052c72ca */ /* 0x000fe200000e0000 */
[----:B------:R-:W-:Y:S01]  /*3920*/  UMOV UR62, 0x0 ;  /* 0x00000000003e7882 */ /* 0x000fe20000000000 */
[----:B------:R-:W-:Y:S01]  /*3930*/  R2UR UR41, R8 ;  /* 0x00000000082972ca */ /* 0x000fe200000e0000 */
[----:B------:R-:W-:Y:S01]  /*3940*/  UMOV UR63, 0x10110010 ;  /* 0x10110010003f7882 */ /* 0x000fe20000000000 */
[----:B---3--:R-:W-:Y:S01]  /*3950*/  R2UR UR39, R6 ;  /* 0x00000000062772ca */ /* 0x008fe200000e0000 */
[----:B------:R-:W-:Y:S01]  /*3960*/  IMAD.MOV.U32 R6, RZ, RZ, 0x28 ;  /* 0x00000028ff067424 */ /* 0x000fe200078e00ff */
[----:B------:R-:W-:Y:S01]  /*3970*/  R2UR UR42, R7 ;  /* 0x00000000072a72ca */ /* 0x000fe200000e0000 */
[----:B----4-:R-:W-:Y:S01]  /*3980*/  UIADD3 UR4, UPT, UPT, UR34, 0xa400, URZ ;  /* 0x0000a40022047890 */ /* 0x010fe2000fffe0ff */
[C---:B------:R-:W-:Y:S01]  /*3990*/  R2UR UR40, R5.reuse ;  /* 0x00000000052872ca */ /* 0x040fe200000e0000 */
[----:B-----5:R-:W-:Y:S01]  /*39a0*/  ULOP3.LUT UR29, UR35, 0xffff, URZ, 0xc0, !UPT ;  /* 0x0000ffff231d7892 */ /* 0x020fe2000f8ec0ff */
[----:B------:R-:W-:Y:S01]  /*39b0*/  R2UR UR38, R6 ;  /* 0x00000000062672ca */ /* 0x000fe200000e0000 */
[----:B------:R-:W-:Y:S01]  /*39c0*/  IMAD.MOV.U32 R6, RZ, RZ, 0x30 ;  /* 0x00000030ff067424 */ /* 0x000fe200078e00ff */
[----:B------:R-:W-:Y:S01]  /*39d0*/  USHF.R.U32.HI UR4, URZ, 0x4, UR4 ;  /* 0x00000004ff047899 */ /* 0x000fe20008011604 */
[C---:B------:R-:W-:Y:S01]  /*39e0*/  R2UR UR37, R5.reuse ;  /* 0x00000000052572ca */ /* 0x040fe200000e0000 */
[----:B------:R-:W-:Y:S01]  /*39f0*/  UMOV UR60, 0x0 ;  /* 0x00000000003c7882 */ /* 0x000fe20000000000 */
[----:B------:R-:W-:Y:S01]  /*3a00*/  UMOV UR61, 0x10110010 ;  /* 0x10110010003d7882 */ /* 0x000fe20000000000 */
[----:B------:R-:W-:Y:S01]  /*3a10*/  R2UR UR35, R6 ;  /* 0x00000000062372ca */ /* 0x000fe200000e0000 */
[----:B------:R-:W-:Y:S01]  /*3a20*/  IMAD.MOV.U32 R6, RZ, RZ, 0x38 ;  /* 0x00000038ff067424 */ /* 0x000fe200078e00ff */
[----:B------:R-:W-:Y:S01]  /*3a30*/  ULOP3.LUT UR4, UR4, 0x3fc0, URZ, 0xc0, !UPT ;  /* 0x00003fc004047892 */ /* 0x000fe2000f8ec0ff */
[C---:B------:R-:W-:Y:S01]  /*3a40*/  R2UR UR36, R5.reuse ;  /* 0x00000000052472ca */ /* 0x040fe200000e0000 */
        /* <DEDUP_REMOVED lines=11> */
[----:B------:R-:W-:Y:S01]  /*3b00*/  R2UR UR32, R6 ;  /* 0x00000000062072ca */ /* 0x000fe200000e0000 */
[----:B------:R-:W-:Y:S01]  /*3b10*/  UIADD3 UR26, UPT, UPT, UR4, 0x40, URZ ;  /* 0x00000040041a7890 */ /* 0x000fe2000fffe0ff */
[----:B------:R-:W-:Y:S01]  /*3b20*/  R2UR UR33, R5 ;  /* 0x00000000052172ca */ /* 0x000fe200000e0000 */
        /* <DEDUP_REMOVED lines=13> */
[----:B------:R-:W-:Y:S01]  /*3c00*/  UMOV UR7, 0x80004020 ;  /* 0x8000402000077882 */ /* 0x000fe20000000000 */
[----:B------:R-:W-:Y:S05]  /*3c10*/  @!P0 BRA `(.L_x_90) ;  /* 0x0000007800408947 */ /* 0x000fea0003800000 */
.L_x_204:
[----:B------:R-:W-:Y:S01]  /*3c20*/  UTCHMMA.2CTA tmem[UR47], gdesc[UR4], tmem[UR48], tmem[UR64], idesc[UR65], !UPT ;  /* 0x00ff40042f0079ea */ /* 0x000fe2000fa00030 */
[----:B------:R-:W-:Y:S01]  /*3c30*/  UTCHMMA.2CTA tmem[UR45], gdesc[UR26], tmem[UR46], tmem[UR62], idesc[UR63], UPT ;  /* 0x00ff3e1a2d0079ea */ /* 0x000fe2000ba0002e */
[----:B------:R3:W-:Y:S01]  /*3c40*/  UTCHMMA.2CTA tmem[UR43], gdesc[UR24], tmem[UR44], tmem[UR60], idesc[UR61], UPT ;  /* 0x00ff3c182b0079ea */ /* 0x0007e2000ba0002c */
[----:B------:R-:W-:Y:S01]  /*3c50*/  UTCHMMA.2CTA tmem[UR41], gdesc[UR22], tmem[UR42], tmem[UR58], idesc[UR59], UPT ;  /* 0x00ff3a16290079ea */ /* 0x000fe2000ba0002a */
[----:B------:R-:W-:Y:S01]  /*3c60*/  UTCHMMA.2CTA tmem[UR39], gdesc[UR20], tmem[UR40], tmem[UR56], idesc[UR57], UPT ;  /* 0x00ff3814270079ea */ /* 0x000fe2000ba00028 */
[----:B------:R-:W-:Y:S01]  /*3c70*/  UTCHMMA.2CTA tmem[UR38], gdesc[UR18], tmem[UR37], tmem[UR54], idesc[UR55], UPT ;  /* 0x00ff3612260079ea */ /* 0x000fe2000ba00025 */
[----:B------:R4:W-:Y:S01]  /*3c80*/  UTCHMMA.2CTA tmem[UR35], gdesc[UR16], tmem[UR36], tmem[UR52], idesc[UR53], UPT ;  /* 0x00ff3410230079ea */ /* 0x0009e2000ba00024 */
[----:B------:R5:W-:Y:S01]  /*3c90*/  UTCHMMA.2CTA tmem[UR32], gdesc[UR6], tmem[UR33], tmem[UR50], idesc[UR51], UPT ;  /* 0x00ff3206200079ea */ /* 0x000be2000ba00021 */
[----:B------:R2:W-:Y:S01]  /*3ca0*/  UTCBAR.2CTA.MULTICAST [UR30], URZ, UR29 ;  /* 0x000000ff1e0073e9 */ /* 0x0005e2000820081d */
[----:B------:R-:W1:Y:S01]  /*3cb0*/  SYNCS.PHASECHK.TRANS64.TRYWAIT P0, [UR34+0x100], RZ ;  /* 0x000100ffff0075a7 */ /* 0x000e620008001122 */
[----:B------:R-:W3:Y:S01]  /*3cc0*/  LDCU UR31, c[0x0][0x380] ;  /* 0x00007000ff1f77ac */ /* 0x000ee20008000800 */
[----:B------:R-:W-:Y:S01]  /*3cd0*/  IMAD.MOV.U32 R20, RZ, RZ, 0x1 ;  /* 0x00000001ff147424 */ /* 0x000fe200078e00ff */
[----:B------:R-:W-:Y:S01]  /*3ce0*/  CS2R R18, SRZ ;  /* 0x0000000000127805 */ /* 0x000fe2000001ff00 */
[----:B------:R-:W-:-:S04]  /*3cf0*/  UIADD3 UR28, UPT, UPT, UR34, 0x18400, URZ ;  /* 0x00018400221c7890 */ /* 0x000fc8000fffe0ff */
[----:B------:R-:W-:Y:S02]  /*3d00*/  USHF.R.U32.HI UR28, URZ, 0x4, UR28 ;  /* 0x00000004ff1c7899 */ /* 0x000fe4000801161c */
[----:B---3--:R-:W-:Y:S02]  /*3d10*/  UIADD3 UR24, UPT, UPT, UR34, 0x14400, URZ ;  /* 0x0001440022187890 */ /* 0x008fe4000fffe0ff */
[----:B------:R-:W-:Y:S02]  /*3d20*/  UIADD3 UR26, UPT, UPT, -UR31, URZ, URZ ;  /* 0x000000ff1f1a7290 */ /* 0x000fe4000fffe1ff */
[----:B----4-:R-:W-:Y:S02]  /*3d30*/  UIADD3 UR16, UPT, UPT, UR31, -0x1, URZ ;  /* 0xffffffff1f107890 */ /* 0x010fe4000fffe0ff */
[----:B------:R-:W-:Y:S02]  /*3d40*/  USHF.R.S32.HI UR20, URZ, 0x1f, UR26 ;  /* 0x0000001fff147899 */ /* 0x000fe4000801141a */
[----:B------:R-:W-:-:S02]  /*3d50*/  UISETP.GT.AND UP0, UPT, UR31, URZ, UPT ;  /* 0x000000ff1f00728c */ /* 0x000fc4000bf04270 */
[----:B------:R-:W-:Y:S02]  /*3d60*/  ULEA.HI UR20, UR20, -UR31, URZ, 0x7 ;  /* 0x8000001f14147291 */ /* 0x000fe4000f8f38ff */
[----:B-----5:R-:W-:Y:S02]  /*3d70*/  USHF.R.S32.HI UR6, URZ, 0x1f, UR16 ;  /* 0x0000001fff067899 */ /* 0x020fe40008011410 */
[----:B------:R-:W-:Y:S02]  /*3d80*/  UIADD3 UR22, UPT, UPT, UR34, 0xc400, URZ ;  /* 0x0000c40022167890 */ /* 0x000fe4000fffe0ff */
[----:B------:R-:W-:Y:S02]  /*3d90*/  USHF.R.S32.HI UR20, URZ, 0x7, UR20 ;  /* 0x00000007ff147899 */ /* 0x000fe40008011414 */
[----:B------:R-:W-:Y:S02]  /*3da0*/  ULEA.HI UR6, UR6, UR16, URZ, 0x7 ;  /* 0x0000001006067291 */ /* 0x000fe4000f8f38ff */
[----:B------:R-:W-:-:S02]  /*3db0*/  USHF.R.U32.HI UR24, URZ, 0x4, UR24 ;  /* 0x00000004ff187899 */ /* 0x000fc40008011618 */
[----:B------:R-:W-:Y:S02]  /*3dc0*/  USHF.R.U32.HI UR7, URZ, 0x4, UR22 ;  /* 0x00000004ff077899 */ /* 0x000fe40008011616 */
[----:B------:R-:W-:Y:S02]  /*3dd0*/  ULOP3.LUT UR49, URZ, UR20, URZ, 0x33, !UPT ;  /* 0x00000014ff317292 */ /* 0x000fe4000f8e33ff */
[----:B------:R-:W-:Y:S02]  /*3de0*/  @UP0 USHF.R.S32.HI UR49, URZ, 0x7, UR6 ;  /* 0x00000007ff310899 */ /* 0x000fe40008011406 */
[----:B------:R-:W-:Y:S02]  /*3df0*/  ULOP3.LUT UR17, UR28, 0x3fc0, URZ, 0xc0, !UPT ;  /* 0x00003fc01c117892 */ /* 0x000fe4000f8ec0ff */
[----:B------:R-:W-:Y:S02]  /*3e00*/  ULOP3.LUT UR16, UR24, 0x3fc0, URZ, 0xc0, !UPT ;  /* 0x00003fc018107892 */ /* 0x000fe4000f8ec0ff */
[----:B------:R-:W-:Y:S01]  /*3e10*/  ULOP3.LUT UR6, UR7, 0x3fc0, URZ, 0xc0, !UPT ;  /* 0x00003fc007067892 */ /* 0x000fe2000f8ec0ff */
[----:B------:R-:W-:Y:S01]  /*3e20*/  MOV R34, UR49 ;  /* 0x0000003100227c02 */ /* 0x000fe20008000f00 */
[----:B------:R-:W-:Y:S01]  /*3e30*/  IMAD.U32 R36, RZ, RZ, UR17 ;  /* 0x00000011ff247e24 */ /* 0x000fe2000f8e00ff */
[----:B------:R-:W-:Y:S01]  /*3e40*/  UISETP.GE.AND UP0, UPT, UR49, 0x1, UPT ;  /* 0x000000013100788c */ /* 0x000fe2000bf06270 */
[----:B------:R-:W-:-:S02]  /*3e50*/  IMAD.U32 R35, RZ, RZ, UR16 ;  /* 0x00000010ff237e24 */ /* 0x000fc4000f8e00ff */
[----:B------:R-:W-:Y:S01]  /*3e60*/  MOV R33, UR6 ;  /* 0x0000000600217c02 */ /* 0x000fe20008000f00 */
[----:B-12---:R-:W-:Y:S07]  /*3e70*/  @!P0 BRA `(.L_x_91) ;  /* 0x0000007400c08947 */ /* 0x006fee0003800000 */
.L_x_206:
[----:B------:R-:W-:Y:S01]  /*3e80*/  CS2R R16, SRZ ;  /* 0x0000000000107805 */ /* 0x000fe2000001ff00 */
[----:B------:R-:W-:Y:S01]  /*3e90*/  UMOV UR6, URZ ;  /* 0x000000ff00067c82 */ /* 0x000fe20008000000 */
[----:B------:R-:W-:Y:S05]  /*3ea0*/  BRA.U !UP0, `(.L_x_92) ;  /* 0x0000001908247547 */ /* 0x000fea000b800000 */
[----:B------:R-:W-:Y:S01]  /*3eb0*/  R2UR UR16, R35 ;  /* 0x00000000231072ca */ /* 0x000fe200000e0000 */
[----:B------:R-:W-:Y:S01]  /*3ec0*/  UIADD3 UR20, UPT, UPT, UR34, 0x40, URZ ;  /* 0x0000004022147890 */ /* 0x000fe2000fffe0ff */
[----:B------:R-:W-:Y:S01]  /*3ed0*/  R2UR UR6, R36 ;  /* 0x00000000240672ca */ /* 0x000fe200000e0000 */
[----:B------:R-:W-:Y:S01]  /*3ee0*/  UIADD3 UR76, UPT, UPT, UR12, 0x2, URZ ;  /* 0x000000020c4c7890 */ /* 0x000fe2000fffe0ff */
[----:B------:R-:W-:Y:S01]  /*3ef0*/  R2UR UR32, R3 ;  /* 0x00000000032072ca */ /* 0x000fe200000e0000 */
[----:B------:R-:W-:Y:S01]  /*3f00*/  UIADD3 UR72, UPT, UPT, UR12, 0x4, URZ ;  /* 0x000000040c487890 */ /* 0x000fe2000fffe0ff */
[----:B------:R-:W-:Y:S01]  /*3f10*/  R2UR UR7, R33 ;  /* 0x00000000210772ca */ /* 0x000fe200000e0000 */
[----:B------:R-:W-:Y:S01]  /*3f20*/  UIADD3 UR68, UPT, UPT, UR12, 0x6, URZ ;  /* 0x000000060c447890 */ /* 0x000fe2000fffe0ff */
[----:B------:R-:W-:Y:S01]  /*3f30*/  MOV R46, UR12 ;  /* 0x0000000c002e7c02 */ /* 0x000fe20008000f00 */
[----:B------:R-:W-:Y:S01]  /*3f40*/  UIADD3 UR36, UPT, UPT, UR34, 0xf8, URZ ;  /* 0x000000f822247890 */ /* 0x000fe2000fffe0ff */
[----:B------:R-:W-:Y:S01]  /*3f50*/  MOV R27, UR20 ;  /* 0x00000014001b7c02 */ /* 0x000fe20008000f00 */
[----:B------:R-:W-:Y:S01]  /*3f60*/  UIADD3 UR64, UPT, UPT, UR8, 0x2, URZ ;  /* 0x0000000208407890 */ /* 0x000fe2000fffe0ff */
[----:B------:R-:W-:Y:S01]  /*3f70*/  MOV R42, UR10 ;  /* 0x0000000a002a7c02 */ /* 0x000fe20008000f00 */
[----:B------:R-:W-:Y:S01]  /*3f80*/  UIADD3 UR18, UPT, UPT, UR16, 0x100, URZ ;  /* 0x0000010010127890 */ /* 0x000fe2000fffe0ff */
[----:B------:R-:W-:Y:S01]  /*3f90*/  HFMA2 R20, -RZ, RZ, 0, 5.9604644775390625e-08 ;  /* 0x00000001ff147431 */ /* 0x000fe200000001ff */
[----:B------:R-:W-:Y:S01]  /*3fa0*/  UIADD3 UR16, UPT, UPT, UR6, 0x200, URZ ;  /* 0x0000020006107890 */ /* 0x000fe2000fffe0ff */
[----:B------:R-:W-:Y:S01]  /*3fb0*/  MOV R30, UR36 ;  /* 0x00000024001e7c02 */ /* 0x000fe20008000f00 */
[----:B------:R-:W-:Y:S01]  /*3fc0*/  ULOP3.LUT UR33, UR32, 0xffff, URZ, 0xc0, !UPT ;  /* 0x0000ffff20217892 */ /* 0x000fe2000f8ec0ff */
[----:B------:R-:W-:Y:S01]  /*3fd0*/  MOV R48, UR14 ;  /* 0x0000000e00307c02 */ /* 0x000fe20008000f00 */
[----:B------:R-:W-:Y:S01]  /*3fe0*/  IMAD.U32 R32, RZ, RZ, UR18 ;  /* 0x00000012ff207e24 */ /* 0x000fe2000f8e00ff */
[----:B------:R-:W-:Y:S01]  /*3ff0*/  UIADD3 UR18, UPT, UPT, UR34, 0x8, URZ ;  /* 0x0000000822127890 */ /* 0x000fe2000fffe0ff */
[----:B------:R-:W-:Y:S01]  /*4000*/  IMAD.U32 R31, RZ, RZ, UR16 ;  /* 0x00000010ff1f7e24 */ /* 0x000fe2000f8e00ff */
[----:B------:R-:W-:Y:S01]  /*4010*/  ULOP3.LUT UR16, UR32, 0xffff, URZ, 0xc0, !UPT ;  /* 0x0000ffff20107892 */ /* 0x000fe2000f8ec0ff */
[----:B------:R-:W-:Y:S01]  /*4020*/  IMAD.U32 R24, RZ, RZ, UR33 ;  /* 0x00000021ff187e24 */ /* 0x000fe2000f8e00ff */
[----:B------:R-:W-:Y:S01]  /*4030*/  UIADD3 UR60, UPT, UPT, UR8, 0x4, URZ ;  /* 0x00000004083c7890 */ /* 0x000fe2000fffe0ff */
[----:B------:R-:W-:Y:S01]  /*4040*/  CS2R R16, SRZ ;  /* 0x0000000000107805 */ /* 0x000fe2000001ff00 */
[----:B------:R-:W-:Y:S01]  /*4050*/  UIADD3 UR56, UPT, UPT, UR8, 0x6, URZ ;  /* 0x0000000608387890 */ /* 0x000fe2000fffe0ff */
[----:B------:R-:W-:Y:S01]  /*4060*/  IMAD.U32 R26, RZ, RZ, UR18 ;  /* 0x00000012ff1a7e24 */ /* 0x000fe2000f8e00ff */
[----:B------:R-:W-:Y:S01]  /*4070*/  UMOV UR12, UR8 ;  /* 0x00000008000c7c82 */ /* 0x000fe20008000000 */
[----:B------:R-:W-:Y:S01]  /*4080*/  UIADD3 UR54, UPT, UPT, UR4, 0x40, URZ ;  /* 0x0000004004367890 */ /* 0x000fe2000fffe0ff */
[----:B------:R-:W-:Y:S01]  /*4090*/  IMAD.U32 R25, RZ, RZ, UR16 ;  /* 0x00000010ff197e24 */ /* 0x000fe2000f8e00ff */
[----:B------:R-:W-:Y:S01]  /*40a0*/  UIADD3 UR52, UPT, UPT, UR4, 0x80, URZ ;  /* 0x0000008004347890 */ /* 0x000fe2000fffe0ff */
[----:B------:R-:W-:Y:S01]  /*40b0*/  MOV R40, UR12 ;  /* 0x0000000c00287c02 */ /* 0x000fe20008000f00 */
[----:B------:R-:W-:Y:S01]  /*40c0*/  UIADD3 UR50, UPT, UPT, UR4, 0xc0, URZ ;  /* 0x000000c004327890 */ /* 0x000fe2000fffe0ff */
[----:B------:R-:W-:Y:S01]  /*40d0*/  IMAD.MOV.U32 R15, RZ, RZ, 0x1 ;  /* 0x00000001ff0f7424 */ /* 0x000fe200078e00ff */
[----:B------:R-:W-:Y:S01]  /*40e0*/  UIADD3 UR48, UPT, UPT, UR4, 0x100, URZ ;  /* 0x0000010004307890 */ /* 0x000fe2000fffe0ff */
[----:B------:R-:W-:Y:S01]  /*40f0*/  IMAD.MOV.U32 R14, RZ, RZ, 0x1 ;  /* 0x00000001ff0e7424 */ /* 0x000fe200078e00ff */
[----:B------:R-:W-:Y:S01]  /*4100*/  UIADD3 UR46, UPT, UPT, UR4, 0x140, URZ ;  /* 0x00000140042e7890 */ /* 0x000fe2000fffe0ff */
[----:B------:R-:W-:Y:S01]  /*4110*/  CS2R R18, SRZ ;  /* 0x0000000000127805 */ /* 0x000fe2000001ff00 */
[----:B------:R-:W-:-:S02]  /*4120*/  UIADD3 UR44, UPT, UPT, UR4, 0x180, URZ ;  /* 0x00000180042c7890 */ /* 0x000fc4000fffe0ff */
[----:B------:R-:W-:Y:S01]  /*4130*/  UIADD3 UR42, UPT, UPT, UR4, 0x1c0, URZ ;  /* 0x000001c0042a7890 */ /* 0x000fe2000fffe0ff */
[----:B------:R-:W-:Y:S01]  /*4140*/  UMOV UR8, UR4 ;  /* 0x0000000400087c82 */ /* 0x000fe20008000000 */
[----:B------:R-:W-:Y:S01]  /*4150*/  ULOP3.LUT UR4, UR32, 0xffff, URZ, 0xc0, !UPT ;  /* 0x0000ffff20047892 */ /* 0x000fe2000f8ec0ff */
[----:B------:R-:W-:Y:S01]  /*4160*/  IMAD.U32 R38, RZ, RZ, UR8 ;  /* 0x00000008ff267e24 */ /* 0x000fe2000f8e00ff */
[----:B------:R-:W-:Y:S02]  /*4170*/  UIADD3 UR66, UPT, UPT, UR10, 0x2, URZ ;  /* 0x000000020a427890 */ /* 0x000fe4000fffe0ff */
[----:B------:R-:W-:Y:S02]  /*4180*/  UIADD3 UR62, UPT, UPT, UR10, 0x4, URZ ;  /* 0x000000040a3e7890 */ /* 0x000fe4000fffe0ff */
[----:B------:R-:W-:Y:S01]  /*4190*/  UIADD3 UR58, UPT, UPT, UR10, 0x6, URZ ;  /* 0x000000060a3a7890 */ /* 0x000fe2000fffe0ff */
[----:B------:R-:W-:Y:S01]  /*41a0*/  MOV R21, UR4 ;  /* 0x0000000400157c02 */ /* 0x000fe20008000f00 */
[----:B------:R-:W-:-:S02]  /*41b0*/  UIADD3 UR22, UPT, UPT, UR7, 0x100, URZ ;  /* 0x0000010007167890 */ /* 0x000fc4000fffe0ff */
[----:B------:R-:W-:Y:S02]  /*41c0*/  UIADD3 UR20, UPT, UPT, UR7, 0x140, URZ ;  /* 0x0000014007147890 */ /* 0x000fe4000fffe0ff */
[----:B------:R-:W-:Y:S02]  /*41d0*/  UIADD3 UR18, UPT, UPT, UR7, 0x180, URZ ;  /* 0x0000018007127890 */ /* 0x000fe4000fffe0ff */
[----:B------:R-:W-:Y:S01]  /*41e0*/  UIADD3 UR16, UPT, UPT, UR7, 0x1c0, URZ ;  /* 0x000001c007107890 */ /* 0x000fe2000fffe0ff */
[----:B------:R-:W-:Y:S01]  /*41f0*/  IMAD.U32 R56, RZ, RZ, UR22 ;  /* 0x00000016ff387e24 */ /* 0x000fe2000f8e00ff */
[----:B------:R-:W-:Y:S01]  /*4200*/  UIADD3 UR10, UPT, UPT, UR34, 0x18, URZ ;  /* 0x00000018220a7890 */ /* 0x000fe2000fffe0ff */
[----:B------:R-:W-:Y:S01]  /*4210*/  IMAD.U32 R54, RZ, RZ, UR20 ;  /* 0x00000014ff367e24 */ /* 0x000fe2000f8e00ff */
[----:B------:R-:W-:Y:S01]  /*4220*/  UIADD3 UR30, UPT, UPT, UR14, 0x2, URZ ;  /* 0x000000020e1e7890 */ /* 0x000fe2000fffe0ff */
[----:B------:R-:W-:Y:S01]  /*4230*/  IMAD.U32 R52, RZ, RZ, UR18 ;  /* 0x00000012ff347e24 */ /* 0x000fe2000f8e00ff */
[----:B------:R-:W-:Y:S01]  /*4240*/  UIADD3 UR28, UPT, UPT, UR7, 0x40, URZ ;  /* 0x00000040071c7890 */ /* 0x000fe2000fffe0ff */
[----:B------:R-:W-:Y:S01]  /*4250*/  IMAD.U32 R50, RZ, RZ, UR16 ;  /* 0x00000010ff327e24 */ /* 0x000fe2000f8e00ff */
[----:B------:R-:W-:Y:S01]  /*4260*/  UIADD3 UR26, UPT, UPT, UR7, 0x80, URZ ;  /* 0x00000080071a7890 */ /* 0x000fe2000fffe0ff */
[----:B------:R-:W-:Y:S01]  /*4270*/  MOV R22, UR10 ;  /* 0x0000000a00167c02 */ /* 0x000fe20008000f00 */
        /* <DEDUP_REMOVED lines=16> */
[----:B------:R-:W-:Y:S01]  /*4380*/  UMOV UR4, UR7 ;  /* 0x0000000700047c82 */ /* 0x000fe20008000000 */
[----:B------:R-:W-:Y:S01]  /*4390*/  UMOV UR5, 0x80004020 ;  /* 0x8000402000057882 */ /* 0x000fe20000000000 */
[----:B------:R-:W-:Y:S01]  /*43a0*/  IMAD.U32 R49, RZ, RZ, UR15 ;  /* 0x0000000fff317e24 */ /* 0x000fe2000f8e00ff */
[----:B------:R-:W-:Y:S01]  /*43b0*/  MOV R39, UR9 ;  /* 0x0000000900277c02 */ /* 0x000fe20008000f00 */
[----:B------:R-:W-:Y:S01]  /*43c0*/  IMAD.U32 R47, RZ, RZ, UR13 ;  /* 0x0000000dff2f7e24 */ /* 0x000fe2000f8e00ff */
[----:B------:R-:W-:Y:S01]  /*43d0*/  UMOV UR31, 0x40004040 ;  /* 0x40004040001f7882 */ /* 0x000fe20000000000 */
[----:B------:R-:W-:Y:S01]  /*43e0*/  IMAD.U32 R43, RZ, RZ, UR11 ;  /* 0x0000000bff2b7e24 */ /* 0x000fe2000f8e00ff */
[----:B------:R-:W-:Y:S01]  /*43f0*/  UMOV UR29, 0x80004020 ;  /* 0x80004020001d7882 */ /* 0x000fe20000000000 */
[----:B------:R-:W-:Y:S01]  /*4400*/  IMAD.U32 R41, RZ, RZ, UR13 ;  /* 0x0000000dff297e24 */ /* 0x000fe2000f8e00ff */
[----:B------:R-:W-:Y:S01]  /*4410*/  UMOV UR27, 0x80004020 ;  /* 0x80004020001b7882 */ /* 0x000fe20000000000 */
[----:B------:R-:W-:Y:S01]  /*4420*/  UMOV UR25, 0x80004020 ;  /* 0x8000402000197882 */ /* 0x000fe20000000000 */
[----:B------:R-:W-:Y:S01]  /*4430*/  MOV R57, UR23 ;  /* 0x0000001700397c02 */ /* 0x000fe20008000f00 */
[----:B------:R-:W-:Y:S01]  /*4440*/  IMAD.U32 R64, RZ, RZ, UR4 ;  /* 0x00000004ff407e24 */ /* 0x000fe2000f8e00ff */
[----:B------:R-:W-:Y:S01]  /*4450*/  MOV R55, UR21 ;  /* 0x0000001500377c02 */ /* 0x000fe20008000f00 */
[----:B------:R-:W-:Y:S01]  /*4460*/  IMAD.U32 R23, RZ, RZ, UR37 ;  /* 0x00000025ff177e24 */ /* 0x000fe2000f8e00ff */
[----:B------:R-:W-:Y:S01]  /*4470*/  MOV R53, UR19 ;  /* 0x0000001300357c02 */ /* 0x000fe20008000f00 */
[----:B------:R-:W-:Y:S01]  /*4480*/  IMAD.U32 R28, RZ, RZ, UR33 ;  /* 0x00000021ff1c7e24 */ /* 0x000fe2000f8e00ff */
[----:B------:R-:W-:Y:S01]  /*4490*/  MOV R51, UR17 ;  /* 0x0000001100337c02 */ /* 0x000fe20008000f00 */
[----:B------:R-:W-:Y:S01]  /*44a0*/  UMOV UR6, URZ ;  /* 0x000000ff00067c82 */ /* 0x000fe20008000000 */
[----:B------:R-:W-:Y:S01]  /*44b0*/  MOV R65, UR5 ;  /* 0x0000000500417c02 */ /* 0x000fe20008000f00 */
[----:B------:R-:W-:Y:S01]  /*44c0*/  UMOV UR35, URZ ;  /* 0x000000ff00237c82 */ /* 0x000fe20008000000 */
[----:B------:R-:W-:Y:S01]  /*44d0*/  MOV R29, UR36 ;  /* 0x00000024001d7c02 */ /* 0x000fe20008000f00 */
[----:B------:R-:W-:Y:S01]  /*44e0*/  UIADD3 UR74, UPT, UPT, UR14, 0x4, URZ ;  /* 0x000000040e4a7890 */ /* 0x000fe2000fffe0ff */
[----:B------:R-:W-:Y:S01]  /*44f0*/  MOV R45, UR31 ;  /* 0x0000001f002d7c02 */ /* 0x000fe20008000f00 */
[----:B------:R-:W-:Y:S01]  /*4500*/  UIADD3 UR70, UPT, UPT, UR14, 0x6, URZ ;  /* 0x000000060e467890 */ /* 0x000fe2000fffe0ff */
[----:B------:R-:W-:Y:S01]  /*4510*/  MOV R63, UR29 ;  /* 0x0000001d003f7c02 */ /* 0x000fe20008000f00 */
[----:B------:R-:W-:Y:S01]  /*4520*/  UMOV UR77, 0x40004040 ;  /* 0x40004040004d7882 */ /* 0x000fe20000000000 */
[----:B------:R-:W-:Y:S01]  /*4530*/  MOV R61, UR27 ;  /* 0x0000001b003d7c02 */ /* 0x000fe20008000f00 */
[----:B------:R-:W-:Y:S01]  /*4540*/  UMOV UR75, 0x40004040 ;  /* 0x40004040004b7882 */ /* 0x000fe20000000000 */
[----:B------:R-:W-:Y:S01]  /*4550*/  MOV R59, UR25 ;  /* 0x00000019003b7c02 */ /* 0x000fe20008000f00 */
        /* <DEDUP_REMOVED lines=31> */
[----:B------:R-:W-:-:S05]  /*4750*/  UMOV UR25, 0x8118010 ;  /* 0x0811801000197882 */ /* 0x000fca0000000000 */
.L_x_102:
[----:B------:R-:W-:Y:S01]  /*4760*/  SHF.L.U32 R6, R15, 0x1f, RZ ;  /* 0x0000001f0f067819 */ /* 0x000fe200000006ff */
[----:B------:R-:W-:Y:S01]  /*4770*/  UISETP.NE.U32.AND UP0, UPT, UR6, URZ, UPT ;  /* 0x000000ff0600728c */ /* 0x000fe2000bf05070 */
[----:B------:R-:W-:Y:S02]  /*4780*/  SHF.L.U32 R7, R20, 0x1f, RZ ;  /* 0x0000001f14077819 */ /* 0x000fe400000006ff */
[----:B------:R-:W2:Y:S02]  /*4790*/  SYNCS.PHASECHK.TRANS64.TRYWAIT P0, [UR34], R6 ;  /* 0x00000006ff0075a7 */ /* 0x000ea40008001122 */
[----:B--23--:R-:W-:Y:S06]  /*47a0*/  @!P0 BRA `(.L_x_93) ;  /* 0x0000006c008c8947 */ /* 0x00cfec0003800000 */
.L_x_208:
[----:B------:R-:W2:Y:S01]  /*47b0*/  SYNCS.PHASECHK.TRANS64.TRYWAIT P0, [UR34+0x98], R7 ;  /* 0x00009807ff0075a7 */ /* 0x000ea20008001122 */
[----:B-1----:R-:W-:Y:S01]  /*47c0*/  HFMA2 R5, -RZ, RZ, 0, 0 ;  /* 0x00000000ff057431 */ /* 0x002fe200000001ff */
[----:B--2---:R-:W-:Y:S06]  /*47d0*/  @!P0 BRA `(.L_x_94) ;  /* 0x0000006c00a08947 */ /* 0x004fec0003800000 */
.L_x_210:
[----:B------:R-:W-:Y:S01]  /*47e0*/  R2UR UR7, R5 ;  /* 0x00000000050772ca */ /* 0x000fe200000e0000 */
[----:B------:R-:W-:Y:S01]  /*47f0*/  IMAD.MOV.U32 R5, RZ, RZ, RZ ;  /* 0x000000ffff057224 */ /* 0x000fe200078e00ff */
[----:B------:R-:W-:Y:S01]  /*4800*/  R2UR UR16, R46 ;  /* 0x000000002e1072ca */ /* 0x000fe200000e0000 */
[----:B------:R-:W-:Y:S01]  /*4810*/  UMOV UR18, 0x0 ;  /* 0x0000000000127882 */ /* 0x000fe20000000000 */
        /* <DEDUP_REMOVED lines=9> */
[----:B-1----:R-:W-:Y:S01]  /*48b0*/  IMAD.U32 R6, R17, -0x80000000, RZ ;  /* 0x8000000011067824 */ /* 0x002fe200078e00ff */
[----:B------:R-:W-:Y:S01]  /*48c0*/  R2UR UR6, R5 ;  /* 0x00000000050672ca */ /* 0x000fe200000e0000 */
[----:B------:R-:W-:Y:S01]  /*48d0*/  IMAD.U32 R8, R18, -0x80000000, RZ ;  /* 0x8000000012087824 */ /* 0x000fe200078e00ff */
[----:B------:R-:W-:-:S02]  /*48e0*/  R2UR UR11, R27 ;  /* 0x000000001b0b72ca */ /* 0x000fc400000e0000 */
[----:B------:R-:W-:Y:S02]  /*48f0*/  R2UR UR10, R25 ;  /* 0x00000000190a72ca */ /* 0x000fe400000e0000 */
[----:B------:R-:W-:Y:S01]  /*4900*/  R2UR UR9, R26 ;  /* 0x000000001a0972ca */ /* 0x000fe200000e0000 */
[----:B------:R1:W-:Y:S06]  /*4910*/  UTCHMMA.2CTA gdesc[UR14], gdesc[UR16], tmem[UR7], tmem[UR18], idesc[UR19], !UPT ;  /* 0x00ff12100e0075ea */ /* 0x0003ec000fa00007 */
[----:B------:R2:W-:Y:S01]  /*4920*/  UTCHMMA.2CTA gdesc[UR4], gdesc[UR76], tmem[UR6], tmem[UR12], idesc[UR13], UPT ;  /* 0x00ff0c4c040075ea */ /* 0x0005e2000ba00006 */
[----:B-1----:R-:W-:Y:S01]  /*4930*/  UMOV UR14, 0x0 ;  /* 0x00000000000e7882 */ /* 0x002fe20000000000 */
[----:B------:R-:W-:Y:S01]  /*4940*/  UMOV UR15, 0x10200010 ;  /* 0x10200010000f7882 */ /* 0x000fe20000000000 */
[----:B--2---:R-:W-:-:S02]  /*4950*/  R2UR UR5, R5 ;  /* 0x00000000050572ca */ /* 0x004fc400000e0000 */
[----:B------:R-:W-:-:S11]  /*4960*/  R2UR UR4, R5 ;  /* 0x00000000050472ca */ /* 0x000fd600000e0000 */
[----:B------:R1:W-:Y:S02]  /*4970*/  UTCHMMA.2CTA gdesc[UR74], gdesc[UR72], tmem[UR5], tmem[UR14], idesc[UR15], UPT ;  /* 0x00ff0e484a0075ea */ /* 0x0003e4000ba00005 */
[----:B------:R1:W-:Y:S01]  /*4980*/  UTCHMMA.2CTA gdesc[UR70], gdesc[UR68], tmem[UR4], tmem[UR12], idesc[UR13], UPT ;  /* 0x00ff0c44460075ea */ /* 0x0003e2000ba00004 */
[----:B------:R1:W-:Y:S01]  /*4990*/  UTCBAR.2CTA.MULTICAST [UR11], URZ, UR8 ;  /* 0x000000ff0b0073e9 */ /* 0x0003e20008200808 */
[----:B------:R1:W-:Y:S01]  /*49a0*/  UTCBAR.2CTA.MULTICAST [UR9], URZ, UR10 ;  /* 0x000000ff090073e9 */ /* 0x0003e2000820080a */
[----:B------:R-:W2:Y:S02]  /*49b0*/  SYNCS.PHASECHK.TRANS64.TRYWAIT P0, [UR34+0xf0], R6 ;  /* 0x0000f006ff0075a7 */ /* 0x000ea40008001122 */
[----:B-12---:R-:W-:Y:S05]  /*49c0*/  @!P0 BRA `(.L_x_95) ;  /* 0x0000006c00448947 */ /* 0x006fea0003800000 */
.L_x_212:
[----:B------:R-:W2:Y:S01]  /*49d0*/  SYNCS.PHASECHK.TRANS64.TRYWAIT P0, [UR34+0x58], R8 ;  /* 0x00005808ff0075a7 */ /* 0x000ea20008001122 */
[----:B-1----:R-:W-:Y:S01]  /*49e0*/  HFMA2 R5, -RZ, RZ, 0, 1.9073486328125e-05 ;  /* 0x00000140ff057431 */ /* 0x002fe200000001ff */
[----:B------:R-:W-:Y:S01]  /*49f0*/  MOV R6, 0xc0 ;  /* 0x000000c000067802 */ /* 0x000fe20000000f00 */
[----:B--2---:R-:W-:Y:S06]  /*4a00*/  @!P0 BRA `(.L_x_96) ;  /* 0x0000006c00508947 */ /* 0x004fec0003800000 */
.L_x_214:
[----:B------:R-:W-:Y:S01]  /*4a10*/  R2UR UR6, R64 ;  /* 0x00000000400672ca */ /* 0x000fe200000e0000 */
[----:B------:R-:W-:Y:S01]  /*4a20*/  UMOV UR12, 0x0 ;  /* 0x00000000000c7882 */ /* 0x000fe20000000000 */
[----:B------:R-:W-:Y:S01]  /*4a30*/  R2UR UR7, R65 ;  /* 0x00000000410772ca */ /* 0x000fe200000e0000 */
[----:B------:R-:W-:Y:S01]  /*4a40*/  UMOV UR13, 0x10110010 ;  /* 0x10110010000d7882 */ /* 0x000fe20000000000 */
[----:B------:R-:W-:Y:S01]  /*4a50*/  R2UR UR5, R6 ;  /* 0x00000000060572ca */ /* 0x000fe200000e0000 */
[----:B------:R-:W-:Y:S01]  /*4a60*/  IMAD.MOV.U32 R6, RZ, RZ, 0xc8 ;  /* 0x000000c8ff067424 */ /* 0x000fe200078e00ff */
[----:B------:R-:W-:Y:S01]  /*4a70*/  R2UR UR8, R5 ;  /* 0x00000000050872ca */ /* 0x000fe200000e0000 */
[----:B------:R-:W-:Y:S01]  /*4a80*/  IMAD.MOV.U32 R5, RZ, RZ, 0x140 ;  /* 0x00000140ff057424 */ /* 0x000fe200078e00ff */
[----:B------:R-:W-:Y:S01]  /*4a90*/  R2UR UR10, R62 ;  /* 0x000000003e0a72ca */ /* 0x000fe200000e0000 */
[----:B------:R-:W-:Y:S01]  /*4aa0*/  UMOV UR16, 0x0 ;  /* 0x0000000000107882 */ /* 0x000fe20000000000 */
        /* <DEDUP_REMOVED lines=8> */
[C---:B------:R-:W-:Y:S01]  /*4b30*/  R2UR UR9, R5.reuse ;  /* 0x00000000050972ca */ /* 0x040fe200000e0000 */
[----:B------:R2:W-:Y:S01]  /*4b40*/  UTCHMMA.2CTA tmem[UR5], gdesc[UR6], tmem[UR8], tmem[UR12], idesc[UR13], UP0 ;  /* 0x00ff0c06050079ea */ /* 0x0005e20008200008 */
[----:B-1----:R-:W-:Y:S01]  /*4b50*/  IMAD.U32 R7, R14, -0x80000000, RZ ;  /* 0x800000000e077824 */ /* 0x002fe200078e00ff */
[----:B--2---:R-:W-:-:S02]  /*4b60*/  R2UR UR7, R5 ;  /* 0x00000000050772ca */ /* 0x004fc400000e0000 */
[----:B------:R-:W-:Y:S01]  /*4b70*/  R2UR UR6, R6 ;  /* 0x00000000060672ca */ /* 0x000fe200000e0000 */
[----:B------:R-:W-:Y:S01]  /*4b80*/  IMAD.MOV.U32 R6, RZ, RZ, 0xd8 ;  /* 0x000000d8ff067424 */ /* 0x000fe200078e00ff */
[----:B------:R-:W-:Y:S02]  /*4b90*/  R2UR UR12, R58 ;  /* 0x000000003a0c72ca */ /* 0x000fe400000e0000 */
[----:B------:R-:W-:Y:S02]  /*4ba0*/  R2UR UR13, R59 ;  /* 0x000000003b0d72ca */ /* 0x000fe400000e0000 */
[----:B------:R-:W-:Y:S01]  /*4bb0*/  R2UR UR5, R6 ;  /* 0x00000000060572ca */ /* 0x000fe200000e0000 */
[----:B------:R-:W-:Y:S01]  /*4bc0*/  IMAD.MOV.U32 R6, RZ, RZ, 0xe0 ;  /* 0x000000e0ff067424 */ /* 0x000fe200078e00ff */
[----:B------:R-:W-:Y:S01]  /*4bd0*/  R2UR UR8, R5 ;  /* 0x00000000050872ca */ /* 0x000fe200000e0000 */
[----:B------:R-:W-:Y:S02]  /*4be0*/  IMAD.MOV.U32 R5, RZ, RZ, 0xc0 ;  /* 0x000000c0ff057424 */ /* 0x000fe400078e00ff */
[----:B------:R1:W-:Y:S02]  /*4bf0*/  UTCHMMA.2CTA tmem[UR4], gdesc[UR10], tmem[UR7], tmem[UR16], idesc[UR17], UPT ;  /* 0x00ff100a040079ea */ /* 0x0003e4000ba00007 */
[----:B------:R2:W-:Y:S01]  /*4c00*/  UTCHMMA.2CTA tmem[UR6], gdesc[UR14], tmem[UR9], tmem[UR16], idesc[UR17], UPT ;  /* 0x00ff100e060079ea */ /* 0x0005e2000ba00009 */
[----:B-1----:R-:W-:Y:S01]  /*4c10*/  R2UR UR4, R6 ;  /* 0x00000000060472ca */ /* 0x002fe200000e0000 */
[----:B------:R-:W-:Y:S01]  /*4c20*/  IMAD.MOV.U32 R6, RZ, RZ, 0xe8 ;  /* 0x000000e8ff067424 */ /* 0x000fe200078e00ff */
[----:B------:R-:W-:Y:S01]  /*4c30*/  R2UR UR10, R56 ;  /* 0x00000000380a72ca */ /* 0x000fe200000e0000 */
[----:B--2---:R-:W-:Y:S01]  /*4c40*/  UMOV UR14, 0x0 ;  /* 0x00000000000e7882 */ /* 0x004fe20000000000 */
[----:B------:R-:W-:Y:S01]  /*4c50*/  R2UR UR11, R57 ;  /* 0x00000000390b72ca */ /* 0x000fe200000e0000 */
[----:B------:R-:W-:Y:S01]  /*4c60*/  UMOV UR15, 0x10110010 ;  /* 0x10110010000f7882 */ /* 0x000fe20000000000 */
[----:B------:R-:W-:Y:S01]  /*4c70*/  R2UR UR6, R6 ;  /* 0x00000000060672ca */ /* 0x000fe200000e0000 */
[----:B------:R-:W-:Y:S01]  /*4c80*/  IMAD.MOV.U32 R6, RZ, RZ, 0xf0 ;  /* 0x000000f0ff067424 */ /* 0x000fe200078e00ff */
[----:B------:R1:W-:Y:S01]  /*4c90*/  UTCHMMA.2CTA tmem[UR5], gdesc[UR12], tmem[UR8], tmem[UR14], idesc[UR15], UPT ;  /* 0x00ff0e0c050079ea */ /* 0x0003e2000ba00008 */
[----:B------:R-:W-:-:S02]  /*4ca0*/  R2UR UR16, R54 ;  /* 0x00000000361072ca */ /* 0x000fc400000e0000 */
[----:B------:R-:W-:Y:S02]  /*4cb0*/  R2UR UR17, R55 ;  /* 0x00000000371172ca */ /* 0x000fe400000e0000 */
[----:B-1----:R-:W-:Y:S01]  /*4cc0*/  R2UR UR5, R6 ;  /* 0x00000000060572ca */ /* 0x002fe200000e0000 */
[----:B------:R-:W-:Y:S01]  /*4cd0*/  IMAD.MOV.U32 R6, RZ, RZ, 0xf8 ;  /* 0x000000f8ff067424 */ /* 0x000fe200078e00ff */
[----:B------:R-:W-:Y:S01]  /*4ce0*/  R2UR UR14, R52 ;  /* 0x00000000340e72ca */ /* 0x000fe200000e0000 */
[----:B------:R-:W-:Y:S01]  /*4cf0*/  UMOV UR12, 0x0 ;  /* 0x00000000000c7882 */ /* 0x000fe20000000000 */
[----:B------:R-:W-:Y:S01]  /*4d00*/  R2UR UR15, R53 ;  /* 0x00000000350f72ca */ /* 0x000fe200000e0000 */
[----:B------:R-:W-:Y:S02]  /*4d10*/  UMOV UR13, 0x10110010 ;  /* 0x10110010000d7882 */ /* 0x000fe40000000000 */
[----:B------:R1:W-:Y:S04]  /*4d20*/  UTCHMMA.2CTA tmem[UR4], gdesc[UR10], tmem[UR7], tmem[UR12], idesc[UR13], UPT ;  /* 0x00ff0c0a040079ea */ /* 0x0003e8000ba00007 */
[----:B------:R2:W-:Y:S01]  /*4d30*/  UTCHMMA.2CTA tmem[UR6], gdesc[UR16], tmem[UR9], tmem[UR18], idesc[UR19], UPT ;  /* 0x00ff1210060079ea */ /* 0x0005e2000ba00009 */
[----:B-1----:R-:W-:Y:S01]  /*4d40*/  R2UR UR12, R50 ;  /* 0x00000000320c72ca */ /* 0x002fe200000e0000 */
[----:B--2---:R-:W-:Y:S01]  /*4d50*/  UMOV UR16, 0x0 ;  /* 0x0000000000107882 */ /* 0x004fe20000000000 */
[----:B------:R-:W-:Y:S01]  /*4d60*/  R2UR UR13, R51 ;  /* 0x00000000330d72ca */ /* 0x000fe200000e0000 */
[----:B------:R-:W-:Y:S01]  /*4d70*/  UMOV UR17, 0x10110010 ;  /* 0x1011001000117882 */ /* 0x000fe20000000000 */
[----:B------:R-:W-:Y:S01]  /*4d80*/  R2UR UR4, R6 ;  /* 0x00000000060472ca */ /* 0x000fe200000e0000 */
[----:B------:R1:W-:Y:S01]  /*4d90*/  UTCHMMA.2CTA tmem[UR5], gdesc[UR14], tmem[UR8], tmem[UR16], idesc[UR17], UPT ;  /* 0x00ff100e050079ea */ /* 0x0003e2000ba00008 */
[----:B------:R-:W-:-:S02]  /*4da0*/  R2UR UR11, R24 ;  /* 0x00000000180b72ca */ /* 0x000fc400000e0000 */
[----:B------:R-:W-:Y:S01]  /*4db0*/  R2UR UR10, R30 ;  /* 0x000000001e0a72ca */ /* 0x000fe200000e0000 */
[----:B-1----:R-:W-:Y:S01]  /*4dc0*/  UMOV UR14, 0x0 ;  /* 0x00000000000e7882 */ /* 0x002fe20000000000 */
[----:B------:R-:W-:-:S07]  /*4dd0*/  UMOV UR15, 0x10110010 ;  /* 0x10110010000f7882 */ /* 0x000fce0000000000 */
[----:B------:R1:W-:Y:S04]  /*4de0*/  UTCHMMA.2CTA tmem[UR4], gdesc[UR12], tmem[UR7], tmem[UR14], idesc[UR15], UPT ;  /* 0x00ff0e0c040079ea */ /* 0x0003e8000ba00007 */
[----:B------:R1:W-:Y:S01]  /*4df0*/  UTCBAR.2CTA.MULTICAST [UR10], URZ, UR11 ;  /* 0x000000ff0a0073e9 */ /* 0x0003e2000820080b */
[----:B------:R-:W2:Y:S02]  /*4e00*/  SYNCS.PHASECHK.TRANS64.TRYWAIT P0, [UR34+0x10], R7 ;  /* 0x00001007ff0075a7 */ /* 0x000ea40008001122 */
[----:B-12---:R-:W-:Y:S05]  /*4e10*/  @!P0 BRA `(.L_x_97) ;  /* 0x0000006800688947 */ /* 0x006fea0003800000 */
.L_x_216:
        /* <DEDUP_REMOVED lines=11> */
[----:B------:R-:W-:Y:S01]  /*4ed0*/  IMAD.U32 R7, R16, -0x80000000, RZ ;  /* 0x8000000010077824 */ /* 0x000fe200078e00ff */
[----:B------:R-:W-:Y:S01]  /*4ee0*/  R2UR UR9, R23 ;  /* 0x00000000170972ca */ /* 0x000fe200000e0000 */
[----:B------:R-:W-:Y:S01]  /*4ef0*/  UMOV UR8, 0x3 ;  /* 0x0000000300087882 */ /* 0x000fe20000000000 */
[----:B-1----:R-:W-:-:S07]  /*4f00*/  IMAD.U32 R6, R19, -0x80000000, RZ ;  /* 0x8000000013067824 */ /* 0x002fce00078e00ff */
[----:B------:R1:W-:Y:S02]  /*4f10*/  UTCHMMA.2CTA gdesc[UR10], gdesc[UR12], tmem[UR7], tmem[UR14], idesc[UR15], !UPT ;  /* 0x00ff0e0c0a0075ea */ /* 0x0003e4000fa00007 */
[----:B------:R2:W-:Y:S01]  /*4f20*/  UTCHMMA.2CTA gdesc[UR66], gdesc[UR64], tmem[UR6], tmem[UR4], idesc[UR5], UPT ;  /* 0x00ff0440420075ea */ /* 0x0005e2000ba00006 */
[----:B-1----:R-:W-:Y:S01]  /*4f30*/  UMOV UR12, 0x0 ;  /* 0x00000000000c7882 */ /* 0x002fe20000000000 */
[----:B------:R-:W-:Y:S01]  /*4f40*/  UMOV UR13, 0x10200010 ;  /* 0x10200010000d7882 */ /* 0x000fe20000000000 */
[C---:B--2---:R-:W-:Y:S01]  /*4f50*/  R2UR UR5, R5.reuse ;  /* 0x00000000050572ca */ /* 0x044fe200000e0000 */
[----:B------:R-:W-:Y:S01]  /*4f60*/  UMOV UR10, 0x0 ;  /* 0x00000000000a7882 */ /* 0x000fe20000000000 */
[----:B------:R-:W-:Y:S01]  /*4f70*/  R2UR UR4, R5 ;  /* 0x00000000050472ca */ /* 0x000fe200000e0000 */
[----:B------:R-:W-:-:S10]  /*4f80*/  UMOV UR11, 0x10200010 ;  /* 0x10200010000b7882 */ /* 0x000fd40000000000 */
[----:B------:R1:W-:Y:S02]  /*4f90*/  UTCHMMA.2CTA gdesc[UR62], gdesc[UR60], tmem[UR5], tmem[UR12], idesc[UR13], UPT ;  /* 0x00ff0c3c3e0075ea */ /* 0x0003e4000ba00005 */
[----:B------:R1:W-:Y:S01]  /*4fa0*/  UTCHMMA.2CTA gdesc[UR58], gdesc[UR56], tmem[UR4], tmem[UR10], idesc[UR11], UPT ;  /* 0x00ff0a383a0075ea */ /* 0x0003e2000ba00004 */
[----:B------:R1:W-:Y:S01]  /*4fb0*/  UTCBAR.2CTA.MULTICAST [UR9], URZ, UR8 ;  /* 0x000000ff090073e9 */ /* 0x0003e20008200808 */
[----:B------:R-:W2:Y:S02]  /*4fc0*/  SYNCS.PHASECHK.TRANS64.TRYWAIT P0, [UR34+0x60], R7 ;  /* 0x00006007ff0075a7 */ /* 0x000ea40008001122 */
[----:B-12---:R-:W-:Y:S05]  /*4fd0*/  @!P0 BRA `(.L_x_98) ;  /* 0x0000006800188947 */ /* 0x006fea0003800000 */
.L_x_218:
[----:B------:R-:W2:Y:S01]  /*4fe0*/  SYNCS.PHASECHK.TRANS64.TRYWAIT P0, [UR34+0x120], R6 ;  /* 0x00012006ff0075a7 */ /* 0x000ea20008001122 */
[----:B------:R-:W-:Y:S01]  /*4ff0*/  HFMA2 R12, -RZ, RZ, 0, 1.9073486328125e-06 ;  /* 0x00000020ff0c7431 */ /* 0x000fe200000001ff */
[----:B------:R-:W-:Y:S01]  /*5000*/  MOV R11, 0x20 ;  /* 0x00000020000b7802 */ /* 0x000fe20000000f00 */
[----:B--2---:R-:W-:Y:S06]  /*5010*/  @!P0 BRA `(.L_x_99) ;  /* 0x0000006800288947 */ /* 0x004fec0003800000 */
.L_x_220:
[----:B------:R-:W-:Y:S01]  /*5020*/  R2UR UR18, R31 ;  /* 0x000000001f1272ca */ /* 0x000fe200000e0000 */
[----:B------:R-:W-:Y:S01]  /*5030*/  IMAD.MOV.U32 R10, RZ, RZ, 0x20 ;  /* 0x00000020ff0a7424 */ /* 0x000fe200078e00ff */
[----:B------:R-:W-:Y:S01]  /*5040*/  R2UR UR16, R32 ;  /* 0x00000000201072ca */ /* 0x000fe200000e0000 */
[----:B-1----:R-:W-:Y:S01]  /*5050*/  IMAD.MOV.U32 R9, RZ, RZ, 0x20 ;  /* 0x00000020ff097424 */ /* 0x002fe200078e00ff */
[----:B------:R-:W-:Y:S01]  /*5060*/  MOV R8, 0x20 ;  /* 0x0000002000087802 */ /* 0x000fe20000000f00 */
[----:B------:R-:W-:Y:S01]  /*5070*/  IMAD.MOV.U32 R7, RZ, RZ, 0x20 ;  /* 0x00000020ff077424 */ /* 0x000fe200078e00ff */
[----:B------:R-:W-:Y:S01]  /*5080*/  MOV R6, 0x20 ;  /* 0x0000002000067802 */ /* 0x000fe20000000f00 */
[----:B------:R-:W-:Y:S01]  /*5090*/  IMAD.MOV.U32 R5, RZ, RZ, 0x20 ;  /* 0x00000020ff057424 */ /* 0x000fe200078e00ff */
[----:B------:R-:W-:Y:S01]  /*50a0*/  LOP3.LUT R17, R17, 0x1, RZ, 0x3c, !PT ;  /* 0x0000000111117812 */ /* 0x000fe200078e3cff */
[----:B------:R-:W-:Y:S01]  /*50b0*/  UMOV UR22, 0x200 ;  /* 0x0000020000167882 */ /* 0x000fe20000000000 */
[----:B------:R-:W-:-:S07]  /*50c0*/  UMOV UR23, 0xfffffff0 ;  /* 0xfffffff000177882 */ /* 0x000fce0000000000 */
.L_x_100:
[----:B------:R-:W-:Y:S01]  /*50d0*/  UISETP.NE.AND UP0, UPT, UR23, -0x10, UPT ;  /* 0xfffffff01700788c */ /* 0x000fe2000bf05270 */
[----:B---3--:R-:W-:Y:S01]  /*50e0*/  R2UR UR19, R12 ;  /* 0x000000000c1372ca */ /* 0x008fe200000e0000 */
[----:B------:R-:W-:Y:S01]  /*50f0*/  UIADD3 UR10, UPT, UPT, UR16, -0x100, URZ ;  /* 0xffffff00100a7890 */ /* 0x000fe2000fffe0ff */
[----:B------:R-:W-:Y:S01]  /*5100*/  R2UR UR17, R11 ;  /* 0x000000000b1172ca */ /* 0x000fe200000e0000 */
[----:B------:R-:W-:Y:S01]  /*5110*/  UIADD3 UR6, UPT, UPT, UR18, -0x200, URZ ;  /* 0xfffffe0012067890 */ /* 0x000fe2000fffe0ff */
[----:B------:R-:W-:Y:S01]  /*5120*/  R2UR UR20, R10 ;  /* 0x000000000a1472ca */ /* 0x000fe200000e0000 */
[----:B------:R-:W-:Y:S01]  /*5130*/  UIADD3 UR14, UPT, UPT, UR16, -0xc0, URZ ;  /* 0xffffff40100e7890 */ /* 0x000fe2000fffe0ff */
[----:B------:R-:W-:Y:S01]  /*5140*/  R2UR UR21, R8 ;  /* 0x00000000081572ca */ /* 0x000fe200000e0000 */
[----:B------:R-:W-:Y:S02]  /*5150*/  UIADD3 UR4, UPT, UPT, UR18, -0x180, URZ ;  /* 0xfffffe8012047890 */ /* 0x000fe4000fffe0ff */
[----:B------:R-:W-:Y:S02]  /*5160*/  UIADD3 UR12, UPT, UPT, UR16, -0x80, URZ ;  /* 0xffffff80100c7890 */ /* 0x000fe4000fffe0ff */
[----:B------:R-:W-:Y:S02]  /*5170*/  UIADD3 UR8, UPT, UPT, UR18, -0x100, URZ ;  /* 0xffffff0012087890 */ /* 0x000fe4000fffe0ff */
[----:B------:R-:W-:Y:S02]  /*5180*/  UIADD3 UR22, UPT, UPT, UR22, 0x400, URZ ;  /* 0x0000040016167890 */ /* 0x000fe4000fffe0ff */
[----:B------:R-:W-:Y:S01]  /*5190*/  UIADD3 UR23, UPT, UPT, UR23, 0x8, URZ ;  /* 0x0000000817177890 */ /* 0x000fe2000fffe0ff */
[----:B------:R-:W-:Y:S01]  /*51a0*/  UMOV UR11, 0x80004020 ;  /* 0x80004020000b7882 */ /* 0x000fe20000000000 */
[----:B------:R-:W-:Y:S01]  /*51b0*/  UMOV UR7, 0x40004040 ;  /* 0x4000404000077882 */ /* 0x000fe20000000000 */
[----:B------:R-:W-:Y:S01]  /*51c0*/  UMOV UR15, 0x80004020 ;  /* 0x80004020000f7882 */ /* 0x000fe20000000000 */
[----:B------:R1:W-:Y:S01]  /*51d0*/  UTCHMMA.2CTA gdesc[UR6], gdesc[UR10], tmem[UR19], tmem[UR40], idesc[UR41], UP0 ;  /* 0x00ff280a060075ea */ /* 0x0003e20008200013 */
[----:B------:R-:W-:Y:S01]  /*51e0*/  UISETP.NE.AND UP0, UPT, UR22, 0xa00, UPT ;  /* 0x00000a001600788c */ /* 0x000fe2000bf05270 */
[----:B------:R-:W-:Y:S01]  /*51f0*/  UMOV UR5, 0x40004040 ;  /* 0x4000404000057882 */ /* 0x000fe20000000000 */
[----:B------:R-:W-:Y:S01]  /*5200*/  UMOV UR13, 0x80004020 ;  /* 0x80004020000d7882 */ /* 0x000fe20000000000 */
[----:B------:R2:W-:Y:S01]  /*5210*/  UTCHMMA.2CTA gdesc[UR4], gdesc[UR14], tmem[UR17], tmem[UR38], idesc[UR39], UPT ;  /* 0x00ff260e040075ea */ /* 0x0005e2000ba00011 */
[----:B------:R-:W-:Y:S02]  /*5220*/  UMOV UR9, 0x40004040 ;  /* 0x4000404000097882 */ /* 0x000fe40000000000 */
[----:B------:R3:W-:Y:S01]  /*5230*/  UTCHMMA.2CTA gdesc[UR8], gdesc[UR12], tmem[UR20], tmem[UR36], idesc[UR37], UPT ;  /* 0x00ff240c080075ea */ /* 0x0007e2000ba00014 */
[----:B-1----:R-:W-:Y:S01]  /*5240*/  UIADD3 UR10, UPT, UPT, UR16, -0x40, URZ ;  /* 0xffffffc0100a7890 */ /* 0x002fe2000fffe0ff */
[----:B------:R-:W-:Y:S01]  /*5250*/  R2UR UR19, R9 ;  /* 0x00000000091372ca */ /* 0x000fe200000e0000 */
[----:B------:R-:W-:Y:S02]  /*5260*/  UIADD3 UR6, UPT, UPT, UR18, -0x80, URZ ;  /* 0xffffff8012067890 */ /* 0x000fe4000fffe0ff */
[----:B--2---:R-:W-:Y:S01]  /*5270*/  UIADD3 UR14, UPT, UPT, UR16, 0x40, URZ ;  /* 0x00000040100e7890 */ /* 0x004fe2000fffe0ff */
[----:B------:R-:W-:Y:S01]  /*5280*/  UMOV UR17, 0x80004020 ;  /* 0x8000402000117882 */ /* 0x000fe20000000000 */
[----:B---3--:R-:W-:Y:S01]  /*5290*/  UIADD3 UR8, UPT, UPT, UR18, 0x80, URZ ;  /* 0x0000008012087890 */ /* 0x008fe2000fffe0ff */
[----:B------:R-:W-:Y:S01]  /*52a0*/  R2UR UR20, R7 ;  /* 0x00000000071472ca */ /* 0x000fe200000e0000 */
[----:B------:R-:W-:Y:S01]  /*52b0*/  UIADD3 UR12, UPT, UPT, UR16, 0x80, URZ ;  /* 0x00000080100c7890 */ /* 0x000fe2000fffe0ff */
[----:B------:R-:W-:Y:S05]  /*52c0*/  UMOV UR4, UR18 ;  /* 0x0000001200047c82 */ /* 0x000fea0008000000 */
[----:B------:R1:W-:Y:S01]  /*52d0*/  UTCHMMA.2CTA gdesc[UR6], gdesc[UR10], tmem[UR19], tmem[UR32], idesc[UR33], UPT ;  /* 0x00ff200a060075ea */ /* 0x0003e2000ba00013 */
[----:B------:R2:W-:Y:S05]  /*52e0*/  UTCHMMA.2CTA gdesc[UR4], gdesc[UR16], tmem[UR21], tmem[UR30], idesc[UR31], UPT ;  /* 0x00ff1e10040075ea */ /* 0x0005ea000ba00015 */
[----:B------:R3:W-:Y:S01]  /*52f0*/  UTCHMMA.2CTA gdesc[UR8], gdesc[UR14], tmem[UR20], tmem[UR28], idesc[UR29], UPT ;  /* 0x00ff1c0e080075ea */ /* 0x0007e2000ba00014 */
[----:B-1----:R-:W-:Y:S01]  /*5300*/  UIADD3 UR6, UPT, UPT, UR18, 0x100, URZ ;  /* 0x0000010012067890 */ /* 0x002fe2000fffe0ff */
[----:B------:R-:W-:Y:S01]  /*5310*/  R2UR UR19, R6 ;  /* 0x00000000061372ca */ /* 0x000fe200000e0000 */
[----:B------:R-:W-:Y:S01]  /*5320*/  UIADD3 UR10, UPT, UPT, UR16, 0xc0, URZ ;  /* 0x000000c0100a7890 */ /* 0x000fe2000fffe0ff */
[----:B--2---:R-:W-:Y:S01]  /*5330*/  R2UR UR17, R5 ;  /* 0x00000000051172ca */ /* 0x004fe200000e0000 */
[----:B------:R-:W-:Y:S02]  /*5340*/  UIADD3 UR4, UPT, UPT, UR18, 0x180, URZ ;  /* 0x0000018012047890 */ /* 0x000fe4000fffe0ff */
[----:B------:R-:W-:Y:S02]  /*5350*/  UIADD3 UR16, UPT, UPT, UR16, 0x200, URZ ;  /* 0x0000020010107890 */ /* 0x000fe4000fffe0ff */
[----:B------:R-:W-:Y:S06]  /*5360*/  UIADD3 UR18, UPT, UPT, UR18, 0x400, URZ ;  /* 0x0000040012127890 */ /* 0x000fec000fffe0ff */
[----:B------:R3:W-:Y:S02]  /*5370*/  UTCHMMA.2CTA gdesc[UR6], gdesc[UR12], tmem[UR19], tmem[UR26], idesc[UR27], UPT ;  /* 0x00ff1a0c060075ea */ /* 0x0007e4000ba00013 */
[----:B------:R3:W-:Y:S01]  /*5380*/  UTCHMMA.2CTA gdesc[UR4], gdesc[UR10], tmem[UR17], tmem[UR24], idesc[UR25], UPT ;  /* 0x00ff180a040075ea */ /* 0x0007e2000ba00011 */
[----:B------:R-:W-:Y:S05]  /*5390*/  BRA.U UP0, `(.L_x_100) ;  /* 0xfffffffd004c7547 */ /* 0x000fea000b83ffff */
[----:B---3--:R-:W-:Y:S01]  /*53a0*/  R2UR UR6, R29 ;  /* 0x000000001d0672ca */ /* 0x008fe200000e0000 */
[----:B------:R-:W-:Y:S01]  /*53b0*/  UMOV UR4, 0x3 ;  /* 0x0000000300047882 */ /* 0x000fe20000000000 */
[----:B------:R-:W-:Y:S02]  /*53c0*/  R2UR UR5, R28 ;  /* 0x000000001c0572ca */ /* 0x000fe400000e0000 */
[----:B------:R-:W-:Y:S02]  /*53d0*/  LOP3.LUT R18, R18, 0x1, RZ, 0x3c, !PT ;  /* 0x0000000112127812 */ /* 0x000fe400078e3cff */
[----:B------:R-:W-:Y:S02]  /*53e0*/  LOP3.LUT R16, R16, 0x1, RZ, 0x3c, !PT ;  /* 0x0000000110107812 */ /* 0x000fe400078e3cff */
[----:B------:R-:W-:Y:S01]  /*53f0*/  LOP3.LUT R19, R19, 0x1, RZ, 0x3c, !PT ;  /* 0x0000000113137812 */ /* 0x000fe200078e3cff */
[----:B------:R-:W-:Y:S01]  /*5400*/  IMAD.U32 R5, R18, -0x80000000, RZ ;  /* 0x8000000012057824 */ /* 0x000fe200078e00ff */
[----:B------:R-:W-:-:S03]  /*5410*/  LOP3.LUT R20, R20, 0x1, RZ, 0x3c, !PT ;  /* 0x0000000114147812 */ /* 0x000fc600078e3cff */
[----:B------:R1:W-:Y:S02]  /*5420*/  UTCBAR.2CTA.MULTICAST [UR6], URZ, UR4 ;  /* 0x000000ff060073e9 */ /* 0x0003e40008200804 */
[----:B------:R1:W-:Y:S01]  /*5430*/  UTCBAR.2CTA.MULTICAST [UR5], URZ, UR4 ;  /* 0x000000ff050073e9 */ /* 0x0003e20008200804 */
[----:B------:R-:W2:Y:S02]  /*5440*/  SYNCS.PHASECHK.TRANS64.TRYWAIT P0, [UR34+0x48], R5 ;  /* 0x00004805ff0075a7 */ /* 0x000ea40008001122 */
[----:B-12---:R-:W-:Y:S05]  /*5450*/  @!P0 BRA `(.L_x_101) ;  /* 0x0000006400348947 */ /* 0x006fea0003800000 */
.L_x_222:
[----:B------:R-:W-:Y:S01]  /*5460*/  IMAD.MOV.U32 R6, RZ, RZ, RZ ;  /* 0x000000ffff067224 */ /* 0x000fe200078e00ff */
[----:B------:R-:W-:Y:S01]  /*5470*/  R2UR UR6, R38 ;  /* 0x00000000260672ca */ /* 0x000fe200000e0000 */
[----:B-1----:R-:W-:Y:S01]  /*5480*/  IMAD.MOV.U32 R5, RZ, RZ, 0x80 ;  /* 0x00000080ff057424 */ /* 0x002fe200078e00ff */
[----:B------:R-:W-:Y:S01]  /*5490*/  R2UR UR7, R39 ;  /* 0x00000000270772ca */ /* 0x000fe200000e0000 */
[----:B------:R-:W-:Y:S01]  /*54a0*/  UMOV UR10, 0x0 ;  /* 0x00000000000a7882 */ /* 0x000fe20000000000 */
[----:B------:R-:W-:Y:S01]  /*54b0*/  R2UR UR5, R6 ;  /* 0x00000000060572ca */ /* 0x000fe200000e0000 */
[----:B------:R-:W-:Y:S01]  /*54c0*/  IMAD.MOV.U32 R6, RZ, RZ, 0x8 ;  /* 0x00000008ff067424 */ /* 0x000fe200078e00ff */
[C---:B------:R-:W-:Y:S01]  /*54d0*/  R2UR UR8, R5.reuse ;  /* 0x00000000050872ca */ /* 0x040fe200000e0000 */
[----:B------:R-:W-:Y:S01]  /*54e0*/  UMOV UR11, 0x10110010 ;  /* 0x10110010000b7882 */ /* 0x000fe20000000000 */
[----:B------:R-:W-:Y:S01]  /*54f0*/  R2UR UR9, R5 ;  /* 0x00000000050972ca */ /* 0x000fe200000e0000 */
[----:B------:R-:W-:Y:S01]  /*5500*/  UMOV UR12, 0x0 ;  /* 0x00000000000c7882 */ /* 0x000fe20000000000 */
[----:B------:R-:W-:Y:S01]  /*5510*/  R2UR UR4, R6 ;  /* 0x00000000060472ca */ /* 0x000fe200000e0000 */
[----:B------:R-:W-:Y:S01]  /*5520*/  IMAD.MOV.U32 R6, RZ, RZ, 0x10 ;  /* 0x00000010ff067424 */ /* 0x000fe200078e00ff */
[----:B------:R-:W-:Y:S01]  /*5530*/  UMOV UR13, 0x10110010 ;  /* 0x10110010000d7882 */ /* 0x000fe20000000000 */
[----:B------:R-:W-:Y:S01]  /*5540*/  UMOV UR14, 0x0 ;  /* 0x00000000000e7882 */ /* 0x000fe20000000000 */
[----:B------:R-:W-:Y:S01]  /*5550*/  UMOV UR15, 0x10110010 ;  /* 0x10110010000f7882 */ /* 0x000fe20000000000 */
[----:B------:R-:W-:Y:S01]  /*5560*/  UIADD3 UR35, UPT, UPT, UR35, 0x1, URZ ;  /* 0x0000000123237890 */ /* 0x000fe2000fffe0ff */
[----:B------:R-:W-:-:S02]  /*5570*/  LOP3.LUT R14, R14, 0x1, RZ, 0x3c, !PT ;  /* 0x000000010e0e7812 */ /* 0x000fc400078e3cff */
[----:B------:R-:W-:Y:S01]  /*5580*/  LOP3.LUT R15, R15, 0x1, RZ, 0x3c, !PT ;  /* 0x000000010f0f7812 */ /* 0x000fe200078e3cff */
[----:B------:R1:W-:Y:S02]  /*5590*/  UTCHMMA.2CTA tmem[UR5], gdesc[UR6], tmem[UR8], tmem[UR10], idesc[UR11], UPT ;  /* 0x00ff0a06050079ea */ /* 0x0003e4000ba00008 */
[----:B-1----:R-:W-:Y:S02]  /*55a0*/  R2UR UR7, R5 ;  /* 0x00000000050772ca */ /* 0x002fe400000e0000 */
[----:B------:R-:W-:Y:S01]  /*55b0*/  R2UR UR6, R6 ;  /* 0x00000000060672ca */ /* 0x000fe200000e0000 */
[----:B------:R-:W-:-:S05]  /*55c0*/  IMAD.MOV.U32 R6, RZ, RZ, 0x18 ;  /* 0x00000018ff067424 */ /* 0x000fca00078e00ff */
[----:B------:R-:W-:Y:S01]  /*55d0*/  R2UR UR5, R6 ;  /* 0x00000000060572ca */ /* 0x000fe200000e0000 */
[----:B------:R-:W-:-:S04]  /*55e0*/  IMAD.MOV.U32 R6, RZ, RZ, 0x20 ;  /* 0x00000020ff067424 */ /* 0x000fc800078e00ff */
[----:B------:R1:W-:Y:S02]  /*55f0*/  UTCHMMA.2CTA tmem[UR4], gdesc[UR54], tmem[UR7], tmem[UR10], idesc[UR11], UPT ;  /* 0x00ff0a36040079ea */ /* 0x0003e4000ba00007 */
[----:B------:R2:W-:Y:S06]  /*5600*/  UTCHMMA.2CTA tmem[UR6], gdesc[UR52], tmem[UR9], tmem[UR12], idesc[UR13], UPT ;  /* 0x00ff0c34060079ea */ /* 0x0005ec000ba00009 */
[----:B------:R3:W-:Y:S01]  /*5610*/  UTCHMMA.2CTA tmem[UR5], gdesc[UR50], tmem[UR8], tmem[UR14], idesc[UR15], UPT ;  /* 0x00ff0e32050079ea */ /* 0x0007e2000ba00008 */
[----:B-1----:R-:W-:Y:S01]  /*5620*/  R2UR UR4, R6 ;  /* 0x00000000060472ca */ /* 0x002fe200000e0000 */
[----:B------:R-:W-:Y:S01]  /*5630*/  IMAD.MOV.U32 R6, RZ, RZ, 0x28 ;  /* 0x00000028ff067424 */ /* 0x000fe200078e00ff */
[----:B------:R-:W-:-:S02]  /*5640*/  R2UR UR11, R22 ;  /* 0x00000000160b72ca */ /* 0x000fc400000e0000 */
[----:B--2---:R-:W-:Y:S02]  /*5650*/  R2UR UR12, R21 ;  /* 0x00000000150c72ca */ /* 0x004fe400000e0000 */
[----:B------:R-:W-:Y:S01]  /*5660*/  R2UR UR6, R6 ;  /* 0x00000000060672ca */ /* 0x000fe200000e0000 */
[----:B------:R-:W-:Y:S01]  /*5670*/  IMAD.MOV.U32 R6, RZ, RZ, 0x30 ;  /* 0x00000030ff067424 */ /* 0x000fe200078e00ff */
[----:B------:R-:W-:-:S04]  /*5680*/  R2UR UR10, R34 ;  /* 0x00000000220a72ca */ /* 0x000fc800000e0000 */
[----:B---3--:R-:W-:Y:S01]  /*5690*/  R2UR UR5, R6 ;  /* 0x00000000060572ca */ /* 0x008fe200000e0000 */
[----:B------:R-:W-:Y:S01]  /*56a0*/  IMAD.MOV.U32 R6, RZ, RZ, 0x38 ;  /* 0x00000038ff067424 */ /* 0x000fe200078e00ff */
[----:B------:R1:W-:Y:S05]  /*56b0*/  UTCHMMA.2CTA tmem[UR4], gdesc[UR48], tmem[UR7], tmem[UR14], idesc[UR15], UPT ;  /* 0x00ff0e30040079ea */ /* 0x0003ea000ba00007 */
[----:B------:R2:W-:Y:S02]  /*56c0*/  UTCHMMA.2CTA tmem[UR6], gdesc[UR46], tmem[UR9], tmem[UR14], idesc[UR15], UPT ;  /* 0x00ff0e2e060079ea */ /* 0x0005e4000ba00009 */
[----:B------:R-:W-:-:S04]  /*56d0*/  UISETP.NE.AND UP0, UPT, UR35, UR10, UPT ;  /* 0x0000000a2300728c */ /* 0x000fc8000bf05270 */
[----:B------:R3:W-:Y:S01]  /*56e0*/  UTCHMMA.2CTA tmem[UR5], gdesc[UR44], tmem[UR8], tmem[UR14], idesc[UR15], UPT ;  /* 0x00ff0e2c050079ea */ /* 0x0007e2000ba00008 */
[----:B-1----:R-:W-:Y:S01]  /*56f0*/  R2UR UR4, R6 ;  /* 0x00000000060472ca */ /* 0x002fe200000e0000 */
[----:B--2---:R-:W-:-:S12]  /*5700*/  UMOV UR6, 0x1 ;  /* 0x0000000100067882 */ /* 0x004fd80000000000 */
[----:B------:R3:W-:Y:S01]  /*5710*/  UTCHMMA.2CTA tmem[UR4], gdesc[UR42], tmem[UR7], tmem[UR14], idesc[UR15], UPT ;  /* 0x00ff0e2a040079ea */ /* 0x0007e2000ba00007 */
[----:B------:R3:W-:Y:S01]  /*5720*/  UTCBAR.2CTA.MULTICAST [UR11], URZ, UR12 ;  /* 0x000000ff0b0073e9 */ /* 0x0007e2000820080c */
[----:B------:R-:W-:Y:S05]  /*5730*/  BRA.U UP0, `(.L_x_102) ;  /* 0xfffffff100087547 */ /* 0x000fea000b83ffff */
.L_x_92:
[----:B---3--:R-:W-:Y:S01]  /*5740*/  UIADD3 UR4, UPT, UPT, UR34, 0x40, URZ ;  /* 0x0000004022047890 */ /* 0x008fe2000fffe0ff */
[----:B------:R-:W-:Y:S01]  /*5750*/  HFMA2 R6, -RZ, RZ, -0.0 , 0 ;  /* 0x80000000ff067431 */ /* 0x000fe200000001ff */
[----:B------:R-:W-:Y:S01]  /*5760*/  UMOV UR8, 0x3 ;  /* 0x0000000300087882 */ /* 0x000fe20000000000 */
[----:B------:R-:W-:Y:S01]  /*5770*/  UIADD3 UR5, UPT, UPT, UR34, 0x70, URZ ;  /* 0x0000007022057890 */ /* 0x000fe2000fffe0ff */
[----:B------:R-:W-:-:S05]  /*5780*/  UMOV UR7, 0x3 ;  /* 0x0000000300077882 */ /* 0x000fca0000000000 */
[----:B------:R2:W-:Y:S01]  /*5790*/  UTCBAR.2CTA.MULTICAST [UR4], URZ, UR8 ;  /* 0x000000ff040073e9 */ /* 0x0005e20008200808 */
[----:B------:R-:W3:Y:S02]  /*57a0*/  SYNCS.PHASECHK.TRANS64.TRYWAIT P0, [UR34+0x80], R6 ;  /* 0x00008006ff0075a7 */ /* 0x000ee40008001122 */
[----:B--23--:R-:W-:Y:S05]  /*57b0*/  @!P0 BRA `(.L_x_103) ;  /* 0x00000060007c8947 */ /* 0x00cfea0003800000 */
.L_x_224:
[----:B------:R2:W-:Y:S01]  /*57c0*/  UTCBAR.2CTA.MULTICAST [UR5], URZ, UR7 ;  /* 0x000000ff050073e9 */ /* 0x0005e20008200807 */
[----:B------:R-:W3:Y:S01]  /*57d0*/  SYNCS.PHASECHK.TRANS64.TRYWAIT P0, [UR34+0x88], R6 ;  /* 0x00008806ff0075a7 */ /* 0x000ee20008001122 */
[----:B------:R-:W-:Y:S01]  /*57e0*/  SHF.L.U32 R8, R17, 0x1f, RZ ;  /* 0x0000001f11087819 */ /* 0x000fe200000006ff */
[----:B--23--:R-:W-:Y:S06]  /*57f0*/  @!P0 BRA `(.L_x_104) ;  /* 0x00000060008c8947 */ /* 0x00cfec0003800000 */
.L_x_226:
[----:B------:R-:W2:Y:S01]  /*5800*/  SYNCS.PHASECHK.TRANS64.TRYWAIT P0, [UR34+0xf0], R8 ;  /* 0x0000f008ff0075a7 */ /* 0x000ea20008001122 */
[----:B------:R-:W-:Y:S01]  /*5810*/  SHF.L.U32 R10, R18, 0x1f, RZ ;  /* 0x0000001f120a7819 */ /* 0x000fe200000006ff */
[----:B--2---:R-:W-:Y:S06]  /*5820*/  @!P0 BRA `(.L_x_105) ;  /* 0x0000006000a08947 */ /* 0x004fec0003800000 */
.L_x_228:
[----:B------:R-:W2:Y:S01]  /*5830*/  SYNCS.PHASECHK.TRANS64.TRYWAIT P0, [UR34+0x58], R10 ;  /* 0x0000580aff0075a7 */ /* 0x000ea20008001122 */
[----:B------:R-:W-:Y:S01]  /*5840*/  IMAD.MOV.U32 R6, RZ, RZ, 0xc8 ;  /* 0x000000c8ff067424 */ /* 0x000fe200078e00ff */
[----:B------:R-:W-:Y:S01]  /*5850*/  R2UR UR9, R33 ;  /* 0x00000000210972ca */ /* 0x000fe200000e0000 */
[----:B------:R-:W-:Y:S01]  /*5860*/  IMAD.MOV.U32 R8, RZ, RZ, 0xc0 ;  /* 0x000000c0ff087424 */ /* 0x000fe200078e00ff */
[----:B------:R-:W-:Y:S01]  /*5870*/  UISETP.NE.U32.AND UP0, UPT, UR6, URZ, UPT ;  /* 0x000000ff0600728c */ /* 0x000fe2000bf05070 */
[----:B-1----:R-:W-:Y:S01]  /*5880*/  IMAD.MOV.U32 R7, RZ, RZ, 0x140 ;  /* 0x00000140ff077424 */ /* 0x002fe200078e00ff */
        /* <DEDUP_REMOVED lines=17> */
[----:B------:R-:W-:Y:S01]  /*59a0*/  UIADD3 UR7, UPT, UPT, UR9, 0x40, URZ ;  /* 0x0000004009077890 */ /* 0x000fe2000fffe0ff */
[----:B------:R-:W-:Y:S01]  /*59b0*/  R2UR UR27, R6 ;  /* 0x00000000061b72ca */ /* 0x000fe200000e0000 */
[----:B------:R-:W-:Y:S01]  /*59c0*/  IMAD.MOV.U32 R6, RZ, RZ, 0xf8 ;  /* 0x000000f8ff067424 */ /* 0x000fe200078e00ff */
[----:B------:R-:W-:Y:S01]  /*59d0*/  R2UR UR31, R8 ;  /* 0x00000000081f72ca */ /* 0x000fe200000e0000 */
[----:B------:R-:W-:Y:S01]  /*59e0*/  UMOV UR54, 0x0 ;  /* 0x0000000000367882 */ /* 0x000fe20000000000 */
[----:B------:R-:W-:Y:S01]  /*59f0*/  R2UR UR32, R7 ;  /* 0x00000000072072ca */ /* 0x000fe200000e0000 */
[----:B------:R-:W-:Y:S01]  /*5a00*/  UMOV UR55, 0x10110010 ;  /* 0x1011001000377882 */ /* 0x000fe20000000000 */
[C---:B------:R-:W-:Y:S01]  /*5a10*/  R2UR UR30, R5.reuse ;  /* 0x00000000051e72ca */ /* 0x040fe200000e0000 */
[----:B------:R-:W-:Y:S01]  /*5a20*/  UIADD3 UR6, UPT, UPT, UR9, 0x80, URZ ;  /* 0x0000008009067890 */ /* 0x000fe2000fffe0ff */
[C---:B------:R-:W-:Y:S01]  /*5a30*/  R2UR UR28, R5.reuse ;  /* 0x00000000051c72ca */ /* 0x040fe200000e0000 */
[----:B------:R-:W-:Y:S01]  /*5a40*/  UIADD3 UR5, UPT, UPT, UR9, 0xc0, URZ ;  /* 0x000000c009057890 */ /* 0x000fe2000fffe0ff */
[----:B------:R-:W-:Y:S01]  /*5a50*/  R2UR UR25, R6 ;  /* 0x00000000061972ca */ /* 0x000fe200000e0000 */
[----:B------:R-:W-:Y:S01]  /*5a60*/  UIADD3 UR4, UPT, UPT, UR9, 0x100, URZ ;  /* 0x0000010009047890 */ /* 0x000fe2000fffe0ff */
[----:B------:R-:W-:Y:S01]  /*5a70*/  R2UR UR26, R5 ;  /* 0x00000000051a72ca */ /* 0x000fe200000e0000 */
[----:B------:R-:W-:-:S02]  /*5a80*/  UIADD3 UR8, UPT, UPT, UR9, 0x140, URZ ;  /* 0x0000014009087890 */ /* 0x000fc4000fffe0ff */
[----:B------:R-:W-:Y:S02]  /*5a90*/  UIADD3 UR20, UPT, UPT, UR9, 0x180, URZ ;  /* 0x0000018009147890 */ /* 0x000fe4000fffe0ff */
[----:B------:R-:W-:Y:S02]  /*5aa0*/  UIADD3 UR21, UPT, UPT, UR9, 0x1c0, URZ ;  /* 0x000001c009157890 */ /* 0x000fe4000fffe0ff */
        /* <DEDUP_REMOVED lines=13> */
[----:B--2---:R-:W-:Y:S05]  /*5b80*/  @!P0 BRA `(.L_x_106) ;  /* 0x0000005c00e48947 */ /* 0x004fea0003800000 */
.L_x_230:
[----:B------:R-:W-:Y:S01]  /*5b90*/  R2UR UR9, R33 ;  /* 0x00000000210972ca */ /* 0x000fe200000e0000 */
[----:B------:R-:W-:Y:S01]  /*5ba0*/  UMOV UR19, 0x80004020 ;  /* 0x8000402000137882 */ /* 0x000fe20000000000 */
[----:B------:R-:W-:Y:S01]  /*5bb0*/  R2UR UR10, R3 ;  /* 0x00000000030a72ca */ /* 0x000fe200000e0000 */
[----:B------:R-:W-:Y:S01]  /*5bc0*/  UMOV UR16, UR7 ;  /* 0x0000000700107c82 */ /* 0x000fe20008000000 */
[----:B------:R-:W-:Y:S01]  /*5bd0*/  UMOV UR17, 0x80004020 ;  /* 0x8000402000117882 */ /* 0x000fe20000000000 */
[----:B------:R-:W-:Y:S01]  /*5be0*/  UIADD3 UR22, UPT, UPT, UR34, 0x78, URZ ;  /* 0x0000007822167890 */ /* 0x000fe2000fffe0ff */
[----:B------:R-:W-:Y:S01]  /*5bf0*/  IMAD.U32 R16, R16, -0x80000000, RZ ;  /* 0x8000000010107824 */ /* 0x000fe200078e00ff */
[----:B------:R-:W-:Y:S01]  /*5c00*/  UMOV UR14, UR6 ;  /* 0x00000006000e7c82 */ /* 0x000fe20008000000 */
[----:B------:R-:W-:Y:S01]  /*5c10*/  UMOV UR15, 0x80004020 ;  /* 0x80004020000f7882 */ /* 0x000fe20000000000 */
[----:B------:R-:W-:Y:S01]  /*5c20*/  UMOV UR12, UR5 ;  /* 0x00000005000c7c82 */ /* 0x000fe20008000000 */
[----:B------:R-:W-:Y:S01]  /*5c30*/  UMOV UR13, 0x80004020 ;  /* 0x80004020000d7882 */ /* 0x000fe20000000000 */
[----:B------:R-:W-:Y:S01]  /*5c40*/  UMOV UR11, 0x80004020 ;  /* 0x80004020000b7882 */ /* 0x000fe20000000000 */
[----:B------:R-:W-:Y:S01]  /*5c50*/  UMOV UR6, UR20 ;  /* 0x0000001400067c82 */ /* 0x000fe20008000000 */
[----:B------:R-:W-:Y:S01]  /*5c60*/  UMOV UR18, UR9 ;  /* 0x0000000900127c82 */ /* 0x000fe20008000000 */
[----:B------:R-:W-:Y:S01]  /*5c70*/  UMOV UR9, 0x80004020 ;  /* 0x8000402000097882 */ /* 0x000fe20000000000 */
[----:B------:R-:W-:Y:S01]  /*5c80*/  ULOP3.LUT UR23, UR10, 0xffff, URZ, 0xc0, !UPT ;  /* 0x0000ffff0a177892 */ /* 0x000fe2000f8ec0ff */
[----:B------:R2:W-:Y:S01]  /*5c90*/  UTCHMMA.2CTA tmem[UR40], gdesc[UR18], tmem[UR41], tmem[UR56], idesc[UR57], UP0 ;  /* 0x00ff3812280079ea */ /* 0x0005e20008200029 */
[----:B------:R2:W-:Y:S01]  /*5ca0*/  UTCHMMA.2CTA tmem[UR38], gdesc[UR16], tmem[UR39], tmem[UR54], idesc[UR55], UPT ;  /* 0x00ff3610260079ea */ /* 0x0005e2000ba00027 */
[----:B------:R-:W-:Y:S01]  /*5cb0*/  UMOV UR10, UR4 ;  /* 0x00000004000a7c82 */ /* 0x000fe20008000000 */
[----:B------:R2:W-:Y:S01]  /*5cc0*/  UTCHMMA.2CTA tmem[UR36], gdesc[UR14], tmem[UR37], tmem[UR52], idesc[UR53], UPT ;  /* 0x00ff340e240079ea */ /* 0x0005e2000ba00025 */
[----:B------:R2:W-:Y:S01]  /*5cd0*/  UTCHMMA.2CTA tmem[UR33], gdesc[UR12], tmem[UR35], tmem[UR50], idesc[UR51], UPT ;  /* 0x00ff320c210079ea */ /* 0x0005e2000ba00023 */
[----:B------:R-:W-:Y:S01]  /*5ce0*/  UMOV UR7, 0x80004020 ;  /* 0x8000402000077882 */ /* 0x000fe20000000000 */
[----:B------:R2:W-:Y:S01]  /*5cf0*/  UTCHMMA.2CTA tmem[UR31], gdesc[UR10], tmem[UR32], tmem[UR48], idesc[UR49], UPT ;  /* 0x00ff300a1f0079ea */ /* 0x0005e2000ba00020 */
[----:B------:R-:W-:Y:S01]  /*5d00*/  UMOV UR4, UR21 ;  /* 0x0000001500047c82 */ /* 0x000fe20008000000 */
[----:B------:R-:W-:Y:S01]  /*5d10*/  UMOV UR5, 0x80004020 ;  /* 0x8000402000057882 */ /* 0x000fe20000000000 */
[----:B------:R2:W-:Y:S01]  /*5d20*/  UTCHMMA.2CTA tmem[UR29], gdesc[UR8], tmem[UR30], tmem[UR46], idesc[UR47], UPT ;  /* 0x00ff2e081d0079ea */ /* 0x0005e2000ba0001e */
[----:B------:R2:W-:Y:S01]  /*5d30*/  UTCHMMA.2CTA tmem[UR27], gdesc[UR6], tmem[UR28], tmem[UR44], idesc[UR45], UPT ;  /* 0x00ff2c061b0079ea */ /* 0x0005e2000ba0001c */
[----:B------:R-:W-:Y:S01]  /*5d40*/  UMOV UR58, 0x3 ;  /* 0x00000003003a7882 */ /* 0x000fe20000000000 */
[----:B------:R2:W-:Y:S01]  /*5d50*/  UTCHMMA.2CTA tmem[UR25], gdesc[UR4], tmem[UR26], tmem[UR42], idesc[UR43], UPT ;  /* 0x00ff2a04190079ea */ /* 0x0005e2000ba0001a */
[----:B------:R2:W-:Y:S01]  /*5d60*/  UTCBAR.2CTA.MULTICAST [UR24], URZ, UR23 ;  /* 0x000000ff180073e9 */ /* 0x0005e20008200817 */
[----:B------:R2:W-:Y:S01]  /*5d70*/  UTCBAR.2CTA.MULTICAST [UR22], URZ, UR58 ;  /* 0x000000ff160073e9 */ /* 0x0005e2000820083a */
[----:B------:R-:W3:Y:S01]  /*5d80*/  SYNCS.PHASECHK.TRANS64.TRYWAIT P0, [UR34+0x60], R16 ;  /* 0x00006010ff0075a7 */ /* 0x000ee20008001122 */
[----:B------:R-:W-:Y:S01]  /*5d90*/  IMAD.U32 R6, R19, -0x80000000, RZ ;  /* 0x8000000013067824 */ /* 0x000fe200078e00ff */
[----:B--23--:R-:W-:Y:S06]  /*5da0*/  @!P0 BRA `(.L_x_107) ;  /* 0x0000005c00788947 */ /* 0x00cfec0003800000 */
.L_x_232:
[----:B------:R-:W2:Y:S01]  /*5db0*/  SYNCS.PHASECHK.TRANS64.TRYWAIT P0, [UR34+0x120], R6 ;  /* 0x00012006ff0075a7 */ /* 0x000ea20008001122 */
[----:B------:R-:W-:Y:S01]  /*5dc0*/  SHF.L.U32 R20, R20, 0x1f, RZ ;  /* 0x0000001f14147819 */ /* 0x000fe200000006ff */
[----:B--2---:R-:W-:Y:S06]  /*5dd0*/  @!P0 BRA `(.L_x_108) ;  /* 0x0000005c00888947 */ /* 0x004fec0003800000 */
.L_x_234:
[----:B------:R-:W2:Y:S01]  /*5de0*/  SYNCS.PHASECHK.TRANS64.TRYWAIT P0, [UR34+0x98], R20 ;  /* 0x00009814ff0075a7 */ /* 0x000ea20008001122 */
[----:B------:R-:W-:Y:S02]  /*5df0*/  R2UR UR5, R35 ;  /* 0x00000000230572ca */ /* 0x000fe400000e0000 */
[----:B------:R-:W-:-:S11]  /*5e00*/  R2UR UR4, R36 ;  /* 0x00000000240472ca */ /* 0x000fd600000e0000 */
[----:B------:R-:W-:Y:S02]  /*5e10*/  UIADD3 UR5, UPT, UPT, UR5, 0x100, URZ ;  /* 0x0000010005057890 */ /* 0x000fe4000fffe0ff */
[----:B------:R-:W-:Y:S01]  /*5e20*/  UIADD3 UR4, UPT, UPT, UR4, 0x200, URZ ;  /* 0x0000020004047890 */ /* 0x000fe2000fffe0ff */
[----:B--2---:R-:W-:Y:S05]  /*5e30*/  @!P0 BRA `(.L_x_109) ;  /* 0x0000005c008c8947 */ /* 0x004fea0003800000 */
.L_x_236:
[----:B------:R-:W-:Y:S02]  /*5e40*/  HFMA2 R10, -RZ, RZ, 0, 1.9073486328125e-06 ;  /* 0x00000020ff0a7431 */ /* 0x000fe400000001ff */
[----:B------:R-:W-:Y:S02]  /*5e50*/  IMAD.MOV.U32 R12, RZ, RZ, 0x20 ;  /* 0x00000020ff0c7424 */ /* 0x000fe400078e00ff */
[----:B------:R-:W-:Y:S02]  /*5e60*/  HFMA2 R6, -RZ, RZ, 0, 1.9073486328125e-06 ;  /* 0x00000020ff067431 */ /* 0x000fe400000001ff */
[----:B-1----:R-:W-:Y:S01]  /*5e70*/  IMAD.MOV.U32 R11, RZ, RZ, 0x20 ;  /* 0x00000020ff0b7424 */ /* 0x002fe200078e00ff */
[----:B------:R-:W-:Y:S01]  /*5e80*/  MOV R8, 0x20 ;  /* 0x0000002000087802 */ /* 0x000fe20000000f00 */
[----:B------:R-:W-:Y:S01]  /*5e90*/  IMAD.MOV.U32 R9, RZ, RZ, 0x20 ;  /* 0x00000020ff097424 */ /* 0x000fe200078e00ff */
[----:B------:R-:W-:Y:S01]  /*5ea0*/  MOV R5, 0x20 ;  /* 0x0000002000057802 */ /* 0x000fe20000000f00 */
[----:B------:R-:W-:Y:S01]  /*5eb0*/  IMAD.MOV.U32 R7, RZ, RZ, 0x20 ;  /* 0x00000020ff077424 */ /* 0x000fe200078e00ff */
        /* <DEDUP_REMOVED lines=18> */
.L_x_110:
[----:B------:R-:W-:Y:S01]  /*5fe0*/  UISETP.NE.AND UP0, UPT, UR40, -0x10, UPT ;  /* 0xfffffff02800788c */ /* 0x000fe2000bf05270 */
[----:B-1----:R-:W-:Y:S01]  /*5ff0*/  R2UR UR48, R12 ;  /* 0x000000000c3072ca */ /* 0x002fe200000e0000 */
[----:B------:R-:W-:Y:S01]  /*6000*/  UIADD3 UR32, UPT, UPT, UR5, -0x100, URZ ;  /* 0xffffff0005207890 */ /* 0x000fe2000fffe0ff */
[----:B------:R-:W-:Y:S01]  /*6010*/  R2UR UR47, R11 ;  /* 0x000000000b2f72ca */ /* 0x000fe200000e0000 */
        /* <DEDUP_REMOVED lines=12> */
[----:B------:R-:W-:Y:S02]  /*60e0*/  UIADD3 UR18, UPT, UPT, UR4, -0x80, URZ ;  /* 0xffffff8004127890 */ /* 0x000fe4000fffe0ff */
[----:B------:R-:W-:Y:S02]  /*60f0*/  UIADD3 UR16, UPT, UPT, UR5, 0x40, URZ ;  /* 0x0000004005107890 */ /* 0x000fe4000fffe0ff */
[----:B------:R-:W-:Y:S02]  /*6100*/  UIADD3 UR14, UPT, UPT, UR4, 0x80, URZ ;  /* 0x00000080040e7890 */ /* 0x000fe4000fffe0ff */
[----:B------:R-:W-:Y:S02]  /*6110*/  UIADD3 UR12, UPT, UPT, UR5, 0x80, URZ ;  /* 0x00000080050c7890 */ /* 0x000fe4000fffe0ff */
[----:B------:R-:W-:Y:S02]  /*6120*/  UIADD3 UR10, UPT, UPT, UR4, 0x100, URZ ;  /* 0x00000100040a7890 */ /* 0x000fe4000fffe0ff */
[----:B------:R-:W-:Y:S02]  /*6130*/  UIADD3 UR8, UPT, UPT, UR5, 0xc0, URZ ;  /* 0x000000c005087890 */ /* 0x000fe4000fffe0ff */
[----:B------:R-:W-:Y:S02]  /*6140*/  UIADD3 UR6, UPT, UPT, UR4, 0x180, URZ ;  /* 0x0000018004067890 */ /* 0x000fe4000fffe0ff */
        /* <DEDUP_REMOVED lines=10> */
[----:B------:R-:W-:Y:S01]  /*61f0*/  UMOV UR23, 0x40004040 ;  /* 0x4000404000177882 */ /* 0x000fe20000000000 */
[----:B------:R-:W-:Y:S01]  /*6200*/  UMOV UR21, 0x80004020 ;  /* 0x8000402000157882 */ /* 0x000fe20000000000 */
[----:B------:R1:W-:Y:S01]  /*6210*/  UTCHMMA.2CTA gdesc[UR22], gdesc[UR24], tmem[UR46], tmem[UR60], idesc[UR61], UPT ;  /* 0x00ff3c18160075ea */ /* 0x0003e2000ba0002e */
[----:B------:R-:W-:Y:S01]  /*6220*/  UMOV UR19, 0x40004040 ;  /* 0x4000404000137882 */ /* 0x000fe20000000000 */
[----:B------:R-:W-:Y:S01]  /*6230*/  UMOV UR38, UR5 ;  /* 0x0000000500267c82 */ /* 0x000fe20008000000 */
[----:B------:R-:W-:Y:S01]  /*6240*/  UIADD3 UR5, UPT, UPT, UR5, 0x200, URZ ;  /* 0x0000020005057890 */ /* 0x000fe2000fffe0ff */
[----:B------:R1:W-:Y:S01]  /*6250*/  UTCHMMA.2CTA gdesc[UR18], gdesc[UR20], tmem[UR45], tmem[UR58], idesc[UR59], UPT ;  /* 0x00ff3a14120075ea */ /* 0x0003e2000ba0002d */
[----:B------:R-:W-:Y:S01]  /*6260*/  UMOV UR39, 0x80004020 ;  /* 0x8000402000277882 */ /* 0x000fe20000000000 */
[----:B------:R-:W-:Y:S01]  /*6270*/  UMOV UR36, UR4 ;  /* 0x0000000400247c82 */ /* 0x000fe20008000000 */
[----:B------:R-:W-:Y:S01]  /*6280*/  UIADD3 UR4, UPT, UPT, UR4, 0x400, URZ ;  /* 0x0000040004047890 */ /* 0x000fe2000fffe0ff */
[----:B------:R-:W-:Y:S01]  /*6290*/  UMOV UR37, 0x40004040 ;  /* 0x4000404000257882 */ /* 0x000fe20000000000 */
[----:B------:R-:W-:Y:S01]  /*62a0*/  UMOV UR17, 0x80004020 ;  /* 0x8000402000117882 */ /* 0x000fe20000000000 */
[----:B------:R1:W-:Y:S01]  /*62b0*/  UTCHMMA.2CTA gdesc[UR36], gdesc[UR38], tmem[UR44], tmem[UR56], idesc[UR57], UPT ;  /* 0x00ff3826240075ea */ /* 0x0003e2000ba0002c */
[----:B------:R-:W-:Y:S01]  /*62c0*/  UMOV UR15, 0x40004040 ;  /* 0x40004040000f7882 */ /* 0x000fe20000000000 */
[----:B------:R-:W-:Y:S01]  /*62d0*/  UMOV UR13, 0x80004020 ;  /* 0x80004020000d7882 */ /* 0x000fe20000000000 */
[----:B------:R1:W-:Y:S01]  /*62e0*/  UTCHMMA.2CTA gdesc[UR14], gdesc[UR16], tmem[UR43], tmem[UR54], idesc[UR55], UPT ;  /* 0x00ff36100e0075ea */ /* 0x0003e2000ba0002b */
[----:B------:R-:W-:Y:S01]  /*62f0*/  UMOV UR11, 0x40004040 ;  /* 0x40004040000b7882 */ /* 0x000fe20000000000 */
[----:B------:R-:W-:Y:S01]  /*6300*/  UMOV UR9, 0x80004020 ;  /* 0x8000402000097882 */ /* 0x000fe20000000000 */
[----:B------:R-:W-:Y:S01]  /*6310*/  UMOV UR7, 0x40004040 ;  /* 0x4000404000077882 */ /* 0x000fe20000000000 */
[----:B------:R1:W-:Y:S01]  /*6320*/  UTCHMMA.2CTA gdesc[UR10], gdesc[UR12], tmem[UR42], tmem[UR52], idesc[UR53], UPT ;  /* 0x00ff340c0a0075ea */ /* 0x0003e2000ba0002a */
[----:B------:R1:W-:Y:S01]  /*6330*/  UTCHMMA.2CTA gdesc[UR6], gdesc[UR8], tmem[UR41], tmem[UR50], idesc[UR51], UPT ;  /* 0x00ff3208060075ea */ /* 0x0003e2000ba00029 */
[----:B------:R-:W-:Y:S05]  /*6340*/  BRA.U UP0, `(.L_x_110) ;  /* 0xfffffffd00247547 */ /* 0x000fea000b83ffff */
[----:B------:R-:W-:Y:S01]  /*6350*/  R2UR UR4, R3 ;  /* 0x00000000030472ca */ /* 0x000fe200000e0000 */
[----:B-1----:R-:W-:Y:S02]  /*6360*/  UIADD3 UR6, UPT, UPT, UR34, 0x90, URZ ;  /* 0x0000009022067890 */ /* 0x002fe4000fffe0ff */
[----:B------:R-:W-:Y:S02]  /*6370*/  UIADD3 UR5, UPT, UPT, UR34, 0x68, URZ ;  /* 0x0000006822057890 */ /* 0x000fe4000fffe0ff */
[----:B------:R-:W-:Y:S01]  /*6380*/  UIADD3 UR7, UPT, UPT, UR34, 0x108, URZ ;  /* 0x0000010822077890 */ /* 0x000fe2000fffe0ff */
[----:B------:R-:W-:-:S04]  /*6390*/  UMOV UR8, 0x3 ;  /* 0x0000000300087882 */ /* 0x000fc80000000000 */
[----:B------:R2:W-:Y:S02]  /*63a0*/  UTCBAR.2CTA.MULTICAST [UR6], URZ, UR8 ;  /* 0x000000ff060073e9 */ /* 0x0005e40008200808 */
[----:B------:R2:W-:Y:S01]  /*63b0*/  UTCBAR.2CTA.MULTICAST [UR5], URZ, UR8 ;  /* 0x000000ff050073e9 */ /* 0x0005e20008200808 */
[----:B------:R-:W-:-:S09]  /*63c0*/  ULOP3.LUT UR4, UR4, 0xffff, URZ, 0xc0, !UPT ;  /* 0x0000ffff04047892 */ /* 0x000fd2000f8ec0ff */
[----:B------:R2:W-:Y:S01]  /*63d0*/  UTCBAR.2CTA.MULTICAST [UR7], URZ, UR4 ;  /* 0x000000ff070073e9 */ /* 0x0005e20008200804 */
[----:B------:R-:W-:Y:S02]  /*63e0*/  NOP ;  /* 0x0000000000007918 */ /* 0x000fe40000000000 */
.L_x_85:
[----:B--2---:R-:W2:Y:S01]  /*63f0*/  S2UR UR5, SR_CgaCtaId ;  /* 0x00000000000579c3 */ /* 0x004ea20000008800 */
[----:B------:R-:W-:Y:S01]  /*6400*/  ELECT P0, URZ, PT ;  /* 0x0000000000ff782f */ /* 0x000fe20003800000 */
[----:B------:R-:W-:Y:S01]  /*6410*/  IMAD.MOV.U32 R5, RZ, RZ, 0x1 ;  /* 0x00000001ff057424 */ /* 0x000fe200078e00ff */
[----:B------:R-:W-:-:S05]  /*6420*/  UIADD3 UR4, UPT, UPT, UR34, 0xe8, URZ ;  /* 0x000000e822047890 */ /* 0x000fca000fffe0ff */
[----:B------:R-:W-:Y:S01]  /*6430*/  UVIRTCOUNT.DEALLOC.SMPOOL 0x80 ;  /* 0x000000800000784c */ /* 0x000fe20000000000 */
[----:B------:R-:W-:-:S05]  /*6440*/  IMAD.U32 R6, RZ, RZ, UR4 ;  /* 0x00000004ff067e24 */ /* 0x000fca000f8e00ff */
[----:B------:R-:W-:Y:S02]  /*6450*/  @P0 MOV R8, 0x40 ;  /* 0x0000004000080802 */ /* 0x000fe40000000f00 */
[----:B------:R-:W3:Y:S01]  /*6460*/  S2UR UR4, SR_CgaCtaId ;  /* 0x00000000000479c3 */ /* 0x000ee20000008800 */
[----:B------:R-:W-:Y:S01]  /*6470*/  @P0 PRMT R7, R5, 0x7610, R7 ;  /* 0x0000761005070816 */ /* 0x000fe20000000007 */
[----:B--2---:R-:W-:-:S05]  /*6480*/  @P0 IMAD.U32 R13, RZ, RZ, UR5 ;  /* 0x00000005ff0d0e24 */ /* 0x004fca000f8e00ff */
[C---:B------:R-:W-:Y:S02]  /*6490*/  @P0 LEA R3, R13.reuse, R8, 0x18 ;  /* 0x000000080d030211 */ /* 0x040fe400078ec0ff */
[----:B------:R-:W-:-:S03]  /*64a0*/  LOP3.LUT R13, R13, 0x1, RZ, 0x3c, !PT ;  /* 0x000000010d0d7812 */ /* 0x000fc600078e3cff */
[----:B------:R3:W-:Y:S01]  /*64b0*/  @P0 STS.U8 [R3], R7 ;  /* 0x0000000703000388 */ /* 0x0007e20000000000 */
[----:B------:R-:W-:Y:S01]  /*64c0*/  PRMT R6, R13, 0x654, R6 ;  /* 0x000006540d067816 */ /* 0x000fe20000000006 */
[----:B------:R-:W-:Y:S01]  /*64d0*/  BAR.SYNC.DEFER_BLOCKING 0x5, 0x1a0 ;  /* 0x0146800000007b1d */ /* 0x000fe20000010000 */
[----:B---3--:R-:W-:-:S05]  /*64e0*/  IMAD.U32 R3, RZ, RZ, UR4 ;  /* 0x00000004ff037e24 */ /* 0x008fca000f8e00ff */
[----:B------:R2:W-:Y:S01]  /*64f0*/  SYNCS.ARRIVE.TRANS64.RED.ART0 RZ, [R6+URZ], R5 ;  /* 0x0000000506ff79a7 */ /* 0x0005e200085004ff */
[----:B------:R2:W-:Y:S01]  /*6500*/  STL [R1], R3 ;  /* 0x0000000301007387 */ /* 0x0005e20000100800 */
[----:B------:R-:W3:Y:S02]  /*6510*/  SYNCS.PHASECHK.TRANS64.TRYWAIT P0, [UR34+0xe8], RZ ;  /* 0x0000e8ffff0075a7 */ /* 0x000ee40008001122 */
[----:B--23--:R-:W-:Y:S05]  /*6520*/  @!P0 BRA `(.L_x_111) ;  /* 0x0000005400ec8947 */ /* 0x00cfea0003800000 */
.L_x_238:
[----:B------:R-:W3:Y:S01]  /*6530*/  LDL R6, [R1] ;  /* 0x0000000001067983 */ /* 0x000ee20000100800 */
[----:B------:R-:W-:Y:S01]  /*6540*/  NOP ;  /* 0x0000000000007918 */ /* 0x000fe20000000000 */
[----:B--2---:R-:W-:Y:S02]  /*6550*/  MOV R3, 0x50 ;  /* 0x0000005000037802 */ /* 0x004fe40000000f00 */
[----:B-1----:R-:W-:-:S04]  /*6560*/  LOP3.LUT R4, R4, 0xffff, RZ, 0xc0, !PT ;  /* 0x0000ffff04047812 */ /* 0x002fc800078ec0ff */
[----:B------:R-:W-:Y:S01]  /*6570*/  SHF.R.U32.HI R7, RZ, 0x5, R4 ;  /* 0x00000005ff077819 */ /* 0x000fe20000011604 */
[----:B------:R-:W-:-:S04]  /*6580*/  IMAD.MOV.U32 R4, RZ, RZ, 0xffff ;  /* 0x0000ffffff047424 */ /* 0x000fc800078e00ff */
[----:B------:R-:W-:Y:S01]  /*6590*/  VIADD R8, R7, 0x10 ;  /* 0x0000001007087836 */ /* 0x000fe20000000000 */
[----:B------:R-:W-:-:S04]  /*65a0*/  SHF.L.U32 R7, R4, R7, RZ ;  /* 0x0000000704077219 */ /* 0x000fc800000006ff */
[----:B------:R-:W-:-:S04]  /*65b0*/  SHF.L.U32 R8, R5, R8, RZ ;  /* 0x0000000805087219 */ /* 0x000fc800000006ff */
[----:B------:R-:W-:-:S04]  /*65c0*/  LOP3.LUT R7, R8, R7, RZ, 0xfc, !PT ;  /* 0x0000000708077212 */ /* 0x000fc800078efcff */
[----:B------:R-:W-:Y:S02]  /*65d0*/  LOP3.LUT R5, R7, 0xffff, RZ, 0xc0, !PT ;  /* 0x0000ffff07057812 */ /* 0x000fe400078ec0ff */
[----:B---3--:R-:W-:-:S05]  /*65e0*/  LEA R3, R6, R3, 0x18 ;  /* 0x0000000306037211 */ /* 0x008fca00078ec0ff */
[----:B------:R-:W1:Y:S02]  /*65f0*/  LDS R6, [R3] ;  /* 0x0000000003067984 */ /* 0x000e640000000800 */
[----:B-1----:R-:W-:-:S04]  /*6600*/  LOP3.LUT R4, R7, 0xffff, R6, 0x80, !PT ;  /* 0x0000ffff07047812 */ /* 0x002fc800078e8006 */
[----:B------:R-:W-:-:S13]  /*6610*/  ISETP.NE.AND P0, PT, R4, R5, PT ;  /* 0x000000050400720c */ /* 0x000fda0003f05270 */
[----:B------:R-:W-:Y:S05]  /*6620*/  @P0 BRA `(.L_x_112) ;  /* 0x0000000000500947 */ /* 0x000fea0003800000 */
[----:B------:R-:W-:Y:S02]  /*6630*/  SHF.R.U32.HI R4, RZ, 0x10, R6 ;  /* 0x00000010ff047819 */ /* 0x000fe40000011606 */
[----:B------:R-:W-:-:S04]  /*6640*/  SHF.R.U32.HI R5, RZ, 0x10, R7 ;  /* 0x00000010ff057819 */ /* 0x000fc80000011607 */
[----:B------:R-:W-:-:S04]  /*6650*/  LOP3.LUT R4, R4, R5, RZ, 0xc0, !PT ;  /* 0x0000000504047212 */ /* 0x000fc800078ec0ff */
[----:B------:R-:W-:-:S13]  /*6660*/  ISETP.NE.AND P0, PT, R4, R5, PT ;  /* 0x000000050400720c */ /* 0x000fda0003f05270 */
[----:B------:R-:W-:Y:S05]  /*6670*/  @P0 BRA `(.L_x_113) ;  /* 0x0000000000300947 */ /* 0x000fea0003800000 */
[----:B------:R-:W-:Y:S01]  /*6680*/  R2UR UR4, R7 ;  /* 0x00000000070472ca */ /* 0x000fe200000e0000 */
[----:B------:R-:W1:-:S12]  /*6690*/  S2R R5, SR_LANEID ;  /* 0x0000000000057919 */ /* 0x000e580000000000 */
[----:B------:R-:W-:-:S03]  /*66a0*/  ULOP3.LUT UR5, URZ, UR4, URZ, 0x33, !UPT ;  /* 0x00000004ff057292 */ /* 0x000fc6000f8e33ff */
[----:B------:R-:W-:Y:S02]  /*66b0*/  VOTEU.ANY UR4, UPT, PT ;  /* 0x0000000000047886 */ /* 0x000fe400038e0100 */
[----:B------:R-:W-:Y:S01]  /*66c0*/  UFLO.U32 UR4, UR4 ;  /* 0x00000004000472bd */ /* 0x000fe200080e0000 */
[----:B------:R-:W-:-:S04]  /*66d0*/  IMAD.U32 R4, RZ, RZ, UR5 ;  /* 0x00000005ff047e24 */ /* 0x000fc8000f8e00ff */
[----:B------:R-:W2:Y:S02]  /*66e0*/  REDUX UR6, R4 ;  /* 0x00000000040673c4 */ /* 0x000ea40000000000 */
[----:B------:R3:W-:Y:S01]  /*66f0*/  UTCATOMSWS.AND URZ, UR5 ;  /* 0x0000000500ff79e3 */ /* 0x0007e20008000000 */
[----:B-1----:R-:W-:Y:S01]  /*6700*/  ISETP.EQ.U32.AND P0, PT, R5, UR4, PT ;  /* 0x0000000405007c0c */ /* 0x002fe2000bf02070 */
[----:B--2---:R-:W-:-:S12]  /*6710*/  IMAD.U32 R6, RZ, RZ, UR6 ;  /* 0x00000006ff067e24 */ /* 0x004fd8000f8e00ff */
[----:B------:R3:W-:Y:S01]  /*6720*/  @P0 ATOMS.AND RZ, [R3], R6 ;  /* 0x0000000603ff038c */ /* 0x0007e20002800000 */
[----:B------:R-:W-:Y:S05]  /*6730*/  BRA `(.L_x_114) ;  /* 0x0000000000147947 */ /* 0x000fea0003800000 */
.L_x_113:
[----:B------:R-:W-:Y:S02]  /*6740*/  MOV R4, 0x6760 ;  /* 0x0000676000047802 */ /* 0x000fe40000000f00 */
[----:B------:R-:W-:Y:S05]  /*6750*/  CALL.REL.NOINC `($__internal_0_$__cuda_sm10x_tcgen05_guardrail_trap_col_being_dealloced_not_returned_by_alloc) ;  /* 0x0000005800647944 */ /* 0x000fea0003c00000 */
[----:B------:R-:W-:Y:S05]  /*6760*/  BRA `(.L_x_114) ;  /* 0x0000000000087947 */ /* 0x000fea0003800000 */
.L_x_112:
[----:B------:R-:W-:Y:S02]  /*6770*/  MOV R4, 0x6790 ;  /* 0x0000679000047802 */ /* 0x000fe40000000f00 */
[----:B------:R-:W-:Y:S05]  /*6780*/  CALL.REL.NOINC `($__internal_2_$__cuda_sm10x_tcgen05_guardrail_trap_unallocated_columns_being_dealloced) ;  /* 0x0000005800747944 */ /* 0x000fea0003c00000 */
.L_x_114:
[----:B------:R-:W-:Y:S01]  /*6790*/  ELECT P0, URZ, PT ;  /* 0x0000000000ff782f */ /* 0x000fe20003800000 */
[----:B------:R-:W-:Y:S01]  /*67a0*/  NOP ;  /* 0x0000000000007918 */ /* 0x000fe20000000000 */
[----:B------:R-:W-:Y:S11]  /*67b0*/  BSSY.RECONVERGENT B0, `(.L_x_74) ;  /* 0x0000009000007945 */ /* 0x000ff60003800200 */
[----:B------:R-:W-:Y:S05]  /*67c0*/  @!P0 BRA `(.L_x_115) ;  /* 0x00000000001c8947 */ /* 0x000fea0003800000 */
[----:B------:R-:W-:Y:S02]  /*67d0*/  UMOV UR4, 0x20 ;  /* 0x0000002000047882 */ /* 0x000fe40000000000 */
[----:B------:R-:W-:-:S04]  /*67e0*/  UIADD3 UR4, UPT, UPT, -UR4, 0x100000, URZ ;  /* 0x0010000004047890 */ /* 0x000fc8000fffe1ff */
[----:B---3--:R-:W-:Y:S02]  /*67f0*/  USHF.L.U32 UR5, UR4, 0xb, URZ ;  /* 0x0000000b04057899 */ /* 0x008fe400080006ff */
[----:B------:R-:W-:Y:S01]  /*6800*/  USHF.L.U32 UR4, UR4, 0x1, URZ ;  /* 0x0000000104047899 */ /* 0x000fe200080006ff */
[----:B------:R-:W1:Y:S11]  /*6810*/  FENCE.VIEW.ASYNC.S ;  /* 0x00000000000073c6 */ /* 0x000e760000000000 */
[----:B-1----:R1:W2:Y:S01]  /*6820*/  SYNCS.EXCH.64 URZ, [UR34+0xe8], UR4 ;  /* 0x0000e80422ff75b2 */ /* 0x0022a20008000100 */
[----:B------:R-:W-:Y:S01]  /*6830*/  NOP ;  /* 0x0000000000007918 */ /* 0x000fe20000000000 */
.L_x_115:
[----:B-1-3--:R-:W-:Y:S05]  /*6840*/  BSYNC.RECONVERGENT B0 ;  /* 0x0000000000007941 */ /* 0x00afea0003800200 */
.L_x_74:
[----:B------:R-:W-:Y:S01]  /*6850*/  R2UR UR4, R0 ;  /* 0x00000000000472ca */ /* 0x000fe200000e0000 */
[----:B------:R-:W-:-:S12]  /*6860*/  NOP ;  /* 0x0000000000007918 */ /* 0x000fd80000000000 */
[----:B------:R-:W-:-:S04]  /*6870*/  UIADD3 UR4, UPT, UPT, UR4, -0x4, URZ ;  /* 0xfffffffc04047890 */ /* 0x000fc8000fffe0ff */
[----:B------:R-:W-:-:S09]  /*6880*/  UISETP.GT.U32.AND UP0, UPT, UR4, 0x7, UPT ;  /* 0x000000070400788c */ /* 0x000fd2000bf04070 */
[----:B------:R-:W-:Y:S05]  /*6890*/  BRA.U UP0, `(.L_x_116) ;  /* 0x0000003100647547 */ /* 0x000fea000b800000 */
[----:B------:R-:W-:Y:S01]  /*68a0*/  NOP ;  /* 0x0000000000007918 */ /* 0x000fe20000000000 */
.L_x_117:
[----:B------:R-:W-:Y:S05]  /*68b0*/  WARPSYNC.ALL ;  /* 0x0000000000007948 */ /* 0x000fea0003800000 */
[----:B------:R-:W-:-:S04]  /*68c0*/  NOP ;  /* 0x0000000000007918 */ /* 0x000fc80000000000 */
[----:B------:R-:W5:Y:S02]  /*68d0*/  USETMAXREG.TRY_ALLOC.CTAPOOL UP0, 0x88 ;  /* 0x00000088000079c8 */ /* 0x000f640008000600 */
[----:B-----5:R-:W-:-:S13]  /*68e0*/  PLOP3.LUT P0, PT, PT, PT, UP0, 0x80, 0x8 ;  /* 0x000000000008781c */ /* 0x020fda0003f0f008 */
[----:B------:R-:W-:Y:S05]  /*68f0*/  @!P0 BRA `(.L_x_117) ;  /* 0xfffffffc00ec8947 */ /* 0x000fea000383ffff */
[----:B------:R-:W-:Y:S05]  /*6900*/  WARPSYNC.ALL ;  /* 0x0000000000007948 */ /* 0x000fea0003800000 */
[----:B------:R-:W-:Y:S01]  /*6910*/  NOP ;  /* 0x0000000000007918 */ /* 0x000fe20000000000 */
[----:B------:R-:W5:Y:S02]  /*6920*/  LDCU UR5, c[0x0][0x380] ;  /* 0x00007000ff0577ac */ /* 0x000f640008000800 */
[----:B-----5:R-:W-:Y:S02]  /*6930*/  UIADD3 UR4, UPT, UPT, -UR5, URZ, URZ ;  /* 0x000000ff05047290 */ /* 0x020fe4000fffe1ff */
[----:B------:R-:W-:-:S02]  /*6940*/  UIADD3 UR7, UPT, UPT, UR5, -0x1, URZ ;  /* 0xffffffff05077890 */ /* 0x000fc4000fffe0ff */
[----:B------:R-:W-:Y:S02]  /*6950*/  USHF.R.S32.HI UR4, URZ, 0x1f, UR4 ;  /* 0x0000001fff047899 */ /* 0x000fe40008011404 */
[----:B------:R-:W-:Y:S02]  /*6960*/  USHF.R.S32.HI UR6, URZ, 0x1f, UR7 ;  /* 0x0000001fff067899 */ /* 0x000fe40008011407 */
[----:B------:R-:W-:Y:S02]  /*6970*/  ULEA.HI UR4, UR4, -UR5, URZ, 0x7 ;  /* 0x8000000504047291 */ /* 0x000fe4000f8f38ff */
[----:B------:R-:W-:Y:S02]  /*6980*/  UISETP.GT.AND UP0, UPT, UR5, URZ, UPT ;  /* 0x000000ff0500728c */ /* 0x000fe4000bf04270 */
[----:B------:R-:W-:Y:S02]  /*6990*/  ULEA.HI UR6, UR6, UR7, URZ, 0x7 ;  /* 0x0000000706067291 */ /* 0x000fe4000f8f38ff */
[----:B------:R-:W-:-:S02]  /*69a0*/  USHF.R.S32.HI UR5, URZ, 0x7, UR4 ;  /* 0x00000007ff057899 */ /* 0x000fc40008011404 */
[----:B------:R-:W-:Y:S02]  /*69b0*/  ULEA.HI.SX32 UR4, UR6, 0x1, 0x19 ;  /* 0x0000000106047891 */ /* 0x000fe4000f8fcaff */
[----:B------:R-:W-:-:S07]  /*69c0*/  UIADD3 UR5, UPT, UPT, -UR5, URZ, URZ ;  /* 0x000000ff05057290 */ /* 0x000fce000fffe1ff */
[----:B------:R-:W-:Y:S02]  /*69d0*/  @!UP0 UMOV UR4, UR5 ;  /* 0x0000000500048c82 */ /* 0x000fe40008000000 */
[----:B------:R-:W-:Y:S01]  /*69e0*/  UISETP.GE.AND UP0, UPT, UR4, 0x1, UPT ;  /* 0x000000010400788c */ /* 0x000fe2000bf06270 */
[----:B--2---:R-:W-:Y:S08]  /*69f0*/  BAR.SYNC.DEFER_BLOCKING 0x5, 0x1a0 ;  /* 0x0146800000007b1d */ /* 0x004ff00000010000 */
[----:B------:R-:W-:Y:S05]  /*6a00*/  BRA.U !UP0, `(.L_x_118) ;  /* 0x0000002508447547 */ /* 0x000fea000b800000 */
[----:B-1-3--:R-:W2:Y:S01]  /*6a10*/  LDL.LU R5, [R1] ;  /* 0x0000000001057983 */ /* 0x00aea20000300800 */
[----:B------:R-:W1:Y:S01]  /*6a20*/  S2UR UR7, SR_CgaCtaId ;  /* 0x00000000000779c3 */ /* 0x000e620000008800 */
[----:B------:R-:W-:Y:S01]  /*6a30*/  UMOV UR9, 0x400 ;  /* 0x0000040000097882 */ /* 0x000fe20000000000 */
[----:B------:R-:W-:Y:S01]  /*6a40*/  UIADD3 UR15, UPT, UPT, -UR4, URZ, URZ ;  /* 0x000000ff040f7290 */ /* 0x000fe2000fffe1ff */
[----:B------:R-:W3:Y:S01]  /*6a50*/  S2R R3, SR_TID.X ;  /* 0x0000000000037919 */ /* 0x000ee20000002100 */
[----:B------:R-:W-:Y:S01]  /*6a60*/  R2UR UR10, R2 ;  /* 0x00000000020a72ca */ /* 0x000fe200000e0000 */
[----:B------:R-:W-:Y:S01]  /*6a70*/  UMOV UR21, 0x400 ;  /* 0x0000040000157882 */ /* 0x000fe20000000000 */
[----:B------:R-:W4:Y:S02]  /*6a80*/  LDCU UR25, c[0x0][0x398] ;  /* 0x00007300ff1977ac */ /* 0x000f240008000800 */
[----:B----4-:R-:W4:Y:S01]  /*6a90*/  S2R R4, SR_TID.X ;  /* 0x0000000000047919 */ /* 0x010f220000002100 */
[----:B------:R-:W5:Y:S01]  /*6aa0*/  S2UR UR20, SR_CgaCtaId ;  /* 0x00000000001479c3 */ /* 0x000f620000008800 */
[----:B------:R-:W2:Y:S01]  /*6ab0*/  LDCU UR11, c[0x0][0x994] ;  /* 0x00013280ff0b77ac */ /* 0x000ea20008000800 */
[----:B------:R-:W-:Y:S01]  /*6ac0*/  UMOV UR13, URZ ;  /* 0x000000ff000d7c82 */ /* 0x000fe20008000000 */
[----:B------:R-:W-:Y:S01]  /*6ad0*/  UMOV UR18, URZ ;  /* 0x000000ff00127c82 */ /* 0x000fe20008000000 */
[----:B------:R-:W-:Y:S01]  /*6ae0*/  UMOV UR12, URZ ;  /* 0x000000ff000c7c82 */ /* 0x000fe20008000000 */
[----:B------:R-:W-:Y:S01]  /*6af0*/  UMOV UR14, URZ ;  /* 0x000000ff000e7c82 */ /* 0x000fe20008000000 */
[----:B-1----:R-:W-:-:S04]  /*6b00*/  ULEA UR4, UR7, UR9, 0x18 ;  /* 0x0000000907047291 */ /* 0x002fc8000f8ec0ff */
[----:B------:R-:W-:Y:S02]  /*6b10*/  UIADD3 UR19, UPT, UPT, UR4, 0x60, URZ ;  /* 0x0000006004137890 */ /* 0x000fe4000fffe0ff */
[----:B------:R-:W-:Y:S02]  /*6b20*/  UIADD3 UR23, UPT, UPT, UR4, 0x48, URZ ;  /* 0x0000004804177890 */ /* 0x000fe4000fffe0ff */
[----:B------:R-:W-:Y:S02]  /*6b30*/  UIADD3 UR22, UPT, UPT, UR4, 0x58, URZ ;  /* 0x0000005804167890 */ /* 0x000fe4000fffe0ff */
[----:B------:R-:W-:Y:S02]  /*6b40*/  UPRMT UR19, UR10, 0x654, UR19 ;  /* 0x000006540a137896 */ /* 0x000fe40008000013 */
[----:B------:R-:W-:Y:S02]  /*6b50*/  UPRMT UR23, UR10, 0x654, UR23 ;  /* 0x000006540a177896 */ /* 0x000fe40008000017 */
[----:B------:R-:W-:Y:S01]  /*6b60*/  UPRMT UR22, UR10, 0x654, UR22 ;  /* 0x000006540a167896 */ /* 0x000fe20008000016 */
[----:B----4-:R-:W-:Y:S01]  /*6b70*/  LOP3.LUT R116, R4, 0x80, RZ, 0xc0, !PT ;  /* 0x0000008004747812 */ /* 0x010fe200078ec0ff */
[----:B-----5:R-:W-:-:S02]  /*6b80*/  ULEA UR21, UR20, UR21, 0x18 ;  /* 0x0000001514157291 */ /* 0x020fc4000f8ec0ff */
[----:B------:R-:W-:Y:S02]  /*6b90*/  UISETP.NE.AND UP2, UPT, UR20, 0x1, UPT ;  /* 0x000000011400788c */ /* 0x000fe4000bf45270 */
[----:B------:R-:W-:Y:S02]  /*6ba0*/  ULOP3.LUT UR24, UR20, 0x1, URZ, 0x3c, !UPT ;  /* 0x0000000114187892 */ /* 0x000fe4000f8e3cff */
[----:B------:R-:W-:Y:S01]  /*6bb0*/  UISETP.NE.AND UP1, UPT, UR20, URZ, UPT ;  /* 0x000000ff1400728c */ /* 0x000fe2000bf25270 */
[----:B------:R-:W-:Y:S01]  /*6bc0*/  UMOV UR10, 0x1 ;  /* 0x00000001000a7882 */ /* 0x000fe20000000000 */
[----:B--2---:R-:W-:Y:S02]  /*6bd0*/  R2UR UR5, R5 ;  /* 0x00000000050572ca */ /* 0x004fe400000e0000 */
[----:B---3--:R-:W-:-:S04]  /*6be0*/  LOP3.LUT R5, R3, 0x80, RZ, 0xc0, !PT ;  /* 0x0000008003057812 */ /* 0x008fc800078ec0ff */
[----:B------:R-:W-:Y:S01]  /*6bf0*/  R2UR UR8, R5 ;  /* 0x00000000050872ca */ /* 0x000fe200000e0000 */
[----:B------:R-:W-:-:S05]  /*6c00*/  IMAD.U32 R5, R4, 0x10000, RZ ;  /* 0x0001000004057824 */ /* 0x000fca00078e00ff */
[----:B------:R-:W-:Y:S01]  /*6c10*/  LOP3.LUT R5, R5, 0x600000, RZ, 0xc0, !PT ;  /* 0x0060000005057812 */ /* 0x000fe200078ec0ff */
[----:B------:R-:W-:Y:S02]  /*6c20*/  ULOP3.LUT UR6, UR5, 0x1, URZ, 0x3c, !UPT ;  /* 0x0000000105067892 */ /* 0x000fe4000f8e3cff */
[----:B------:R-:W-:Y:S01]  /*6c30*/  UIADD3 UR5, UPT, UPT, UR4, 0x118, URZ ;  /* 0x0000011804057890 */ /* 0x000fe2000fffe0ff */
[----:B------:R-:W-:-:S03]  /*6c40*/  LEA.HI R116, R116, R5, RZ, 0x1e ;  /* 0x0000000574747211 */ /* 0x000fc600078ff0ff */
[----:B------:R-:W-:Y:S02]  /*6c50*/  UPRMT UR5, UR6, 0x654, UR5 ;  /* 0x0000065406057896 */ /* 0x000fe40008000005 */
[----:B------:R-:W-:-:S04]  /*6c60*/  USHF.R.U32.HI UR16, URZ, 0x7, UR8 ;  /* 0x00000007ff107899 */ /* 0x000fc80008011608 */
[----:B------:R-:W-:Y:S01]  /*6c70*/  IMAD.U32 R117, RZ, RZ, UR5 ;  /* 0x00000005ff757e24 */ /* 0x000fe2000f8e00ff */
[----:B------:R-:W-:-:S12]  /*6c80*/  USHF.L.U32 UR17, UR16, 0x5, URZ ;  /* 0x0000000510117899 */ /* 0x000fd800080006ff */
.L_x_130:
[----:B------:R-:W-:Y:S02]  /*6c90*/  USHF.L.U32 UR6, UR12, 0x1f, URZ ;  /* 0x0000001f0c067899 */ /* 0x000fe400080006ff */
[----:B------:R-:W-:-:S04]  /*6ca0*/  USHF.L.U32 UR5, UR18, 0x1f, URZ ;  /* 0x0000001f12057899 */ /* 0x000fc800080006ff */
[----:B---3--:R-:W-:Y:S02]  /*6cb0*/  MOV R5, UR6 ;  /* 0x0000000600057c02 */ /* 0x008fe40008000f00 */
[----:B------:R-:W-:Y:S02]  /*6cc0*/  MOV R4, UR5 ;  /* 0x0000000500047c02 */ /* 0x000fe40008000f00 */
[----:B-1----:R-:W1:Y:S02]  /*6cd0*/  SYNCS.PHASECHK.TRANS64.TRYWAIT P0, [UR4+0x20], R5 ;  /* 0x00002005ff0075a7 */ /* 0x002e640008001104 */
[----:B-1----:R-:W-:Y:S05]  /*6ce0*/  @!P0 BRA `(.L_x_119) ;  /* 0x0000005000148947 */ /* 0x002fea0003800000 */
.L_x_240:
[----:B------:R-:W2:Y:S01]  /*6cf0*/  SYNCS.PHASECHK.TRANS64.TRYWAIT P0, [UR4+0x40], R4 ;  /* 0x00004004ff0075a7 */ /* 0x000ea20008001104 */
[----:B------:R-:W3:Y:S02]  /*6d00*/  S2R R92, SR_CTAID.X ;  /* 0x00000000005c7919 */ /* 0x000ee40000002500 */
[----:B--23--:R-:W-:Y:S05]  /*6d10*/  @!P0 BRA `(.L_x_120) ;  /* 0x0000005000288947 */ /* 0x00cfea0003800000 */
.L_x_242:
[C---:B------:R-:W-:Y:S01]  /*6d20*/  R2UR UR7, R116.reuse ;  /* 0x00000000740772ca */ /* 0x040fe200000e0000 */
[----:B------:R-:W-:Y:S01]  /*6d30*/  UISETP.NE.AND UP0, UPT, UR14, URZ, UPT ;  /* 0x000000ff0e00728c */ /* 0x000fe2000bf05270 */
[----:B------:R-:W-:Y:S01]  /*6d40*/  R2UR UR6, R116 ;  /* 0x00000000740672ca */ /* 0x000fe200000e0000 */
[----:B------:R-:W-:Y:S01]  /*6d50*/  IMAD.U32 R88, RZ, RZ, UR8 ;  /* 0x00000008ff587e24 */ /* 0x000fe2000f8e00ff */
[----:B------:R-:W-:-:S09]  /*6d60*/  UMOV UR4, UR21 ;  /* 0x0000001500047c82 */ /* 0x000fd20008000000 */
[----:B------:R-:W2:Y:S02]  /*6d70*/  LDTM.x32 R36, tmem[UR7] ;  /* 0x00000007002479ee */ /* 0x000ea400082c0000 */
[----:B-1----:R-:W1:Y:S01]  /*6d80*/  LDTM.x32 R4, tmem[UR6+0x40] ;  /* 0x00004006000479ee */ /* 0x002e6200082c0000 */
[----:B------:R-:W-:Y:S05]  /*6d90*/  BRA.U !UP0, `(.L_x_121) ;  /* 0x0000000108147547 */ /* 0x000fea000b800000 */
[----:B------:R-:W-:Y:S01]  /*6da0*/  ELECT P0, URZ, PT ;  /* 0x0000000000ff782f */ /* 0x000fe20003800000 */
[----:B------:R-:W-:Y:S01]  /*6db0*/  NOP ;  /* 0x0000000000007918 */ /* 0x000fe20000000000 */
[----:B------:R-:W-:-:S11]  /*6dc0*/  ULOP3.LUT UR10, UR10, 0x1, URZ, 0x3c, !UPT ;  /* 0x000000010a0a7892 */ /* 0x000fd6000f8e3cff */
[----:B------:R-:W-:-:S04]  /*6dd0*/  @P0 MOV R84, 0x1 ;  /* 0x0000000100540802 */ /* 0x000fc80000000f00 */
[----:B------:R3:W-:Y:S03]  /*6de0*/  @P0 SYNCS.ARRIVE.TRANS64.RED.ART0 RZ, [UR19], R84 ;  /* 0x00000054ffff09a7 */ /* 0x0007e60008500413 */
.L_x_121:
[----:B------:R-:W-:Y:S01]  /*6df0*/  IMAD.SHL.U32 R92, R92, 0x80, RZ ;  /* 0x000000805c5c7824 */ /* 0x000fe200078e00ff */
[C---:B------:R-:W-:Y:S01]  /*6e00*/  LOP3.LUT R85, R3.reuse, 0x7f, RZ, 0xc0, !PT ;  /* 0x0000007f03557812 */ /* 0x040fe200078ec0ff */
[----:B------:R-:W4:Y:S01]  /*6e10*/  LDS.128 R88, [R88+UR4+0x20410] ;  /* 0x0204100458587984 */ /* 0x000f220008000c00 */
[----:B---3--:R-:W-:Y:S01]  /*6e20*/  IMAD.U32 R84, RZ, RZ, UR8 ;  /* 0x00000008ff547e24 */ /* 0x008fe2000f8e00ff */
[----:B------:R-:W-:Y:S01]  /*6e30*/  LOP3.LUT P2, RZ, R3, 0x1f, RZ, 0xc0, !PT ;  /* 0x0000001f03ff7812 */ /* 0x000fe2000784c0ff */
[----:B------:R-:W-:Y:S01]  /*6e40*/  IMAD.U32 R100, RZ, RZ, UR8 ;  /* 0x00000008ff647e24 */ /* 0x000fe2000f8e00ff */
[----:B------:R-:W-:Y:S01]  /*6e50*/  LOP3.LUT R85, R85, 0xffffff00, R92, 0xf8, !PT ;  /* 0xffffff0055557812 */ /* 0x000fe200078ef85c */
[----:B------:R-:W-:-:S03]  /*6e60*/  IMAD.U32 R118, R3, 0x10000, RZ ;  /* 0x0001000003767824 */ /* 0x000fc600078e00ff */
[----:B------:R-:W-:Y:S01]  /*6e70*/  LOP3.LUT R92, R85, 0x80, R92, 0xf8, !PT ;  /* 0x00000080555c7812 */ /* 0x000fe200078ef85c */
[----:B------:R-:W-:Y:S01]  /*6e80*/  LDS.128 R100, [R100+UR4+0x20440] ;  /* 0x0204400464647984 */ /* 0x000fe20008000c00 */
[----:B------:R-:W-:Y:S02]  /*6e90*/  LOP3.LUT R118, R118, 0x600000, RZ, 0xc0, !PT ;  /* 0x0060000076767812 */ /* 0x000fe400078ec0ff */
[----:B------:R-:W-:Y:S01]  /*6ea0*/  IADD3 R92, PT, PT, -R92, UR25, RZ ;  /* 0x000000195c5c7c10 */ /* 0x000fe2000fffe1ff */
[----:B------:R-:W3:Y:S03]  /*6eb0*/  LDS.128 R84, [R84+UR4+0x20400] ;  /* 0x0204000454547984 */ /* 0x000ee60008000c00 */
[----:B------:R-:W-:Y:S01]  /*6ec0*/  ISETP.GE.AND P0, PT, R92, 0x1, PT ;  /* 0x000000015c00780c */ /* 0x000fe20003f06270 */
[----:B------:R-:W-:-:S03]  /*6ed0*/  IMAD.U32 R92, RZ, RZ, UR8 ;  /* 0x00000008ff5c7e24 */ /* 0x000fc6000f8e00ff */
[----:B--2---:R-:W-:Y:S02]  /*6ee0*/  SEL R41, R41, 0xff800000, P0 ;  /* 0xff80000029297807 */ /* 0x004fe40000000000 */
[----:B------:R-:W-:Y:S01]  /*6ef0*/  SEL R40, R40, 0xff800000, P0 ;  /* 0xff80000028287807 */ /* 0x000fe20000000000 */
[----:B------:R-:W2:Y:S01]  /*6f00*/  LDS.128 R92, [R92+UR4+0x20430] ;  /* 0x020430045c5c7984 */ /* 0x000ea20008000c00 */
[----:B------:R-:W-:Y:S02]  /*6f10*/  SEL R42, R42, 0xff800000, P0 ;  /* 0xff8000002a2a7807 */ /* 0x000fe40000000000 */
[----:B------:R-:W-:Y:S02]  /*6f20*/  SEL R43, R43, 0xff800000, P0 ;  /* 0xff8000002b2b7807 */ /* 0x000fe40000000000 */
[----:B------:R-:W-:Y:S02]  /*6f30*/  SEL R37, R37, 0xff800000, P0 ;  /* 0xff80000025257807 */ /* 0x000fe40000000000 */
[----:B------:R-:W-:-:S02]  /*6f40*/  SEL R36, R36, 0xff800000, P0 ;  /* 0xff80000024247807 */ /* 0x000fc40000000000 */
[----:B------:R-:W-:Y:S02]  /*6f50*/  SEL R39, R39, 0xff800000, P0 ;  /* 0xff80000027277807 */ /* 0x000fe40000000000 */
[----:B------:R-:W-:Y:S02]  /*6f60*/  SEL R38, R38, 0xff800000, P0 ;  /* 0xff80000026267807 */ /* 0x000fe40000000000 */
[----:B------:R-:W-:Y:S02]  /*6f70*/  SEL R44, R44, 0xff800000, P0 ;  /* 0xff8000002c2c7807 */ /* 0x000fe40000000000 */
[----:B------:R-:W-:Y:S01]  /*6f80*/  SEL R45, R45, 0xff800000, P0 ;  /* 0xff8000002d2d7807 */ /* 0x000fe20000000000 */
[----:B----4-:R-:W-:Y:S02]  /*6f90*/  FFMA2 R40, R40.F32x2.HI_LO, UR11.F32, -R88.F32x2.HI_LO ;  /* 0x0000000b28287c49 */ /* 0x010fe40009000858 */
[----:B------:R-:W-:Y:S02]  /*6fa0*/  IMAD.U32 R88, RZ, RZ, UR8 ;  /* 0x00000008ff587e24 */ /* 0x000fe4000f8e00ff */
[----:B------:R-:W-:Y:S01]  /*6fb0*/  FFMA2 R42, R42.F32x2.HI_LO, UR11.F32, -R90.F32x2.HI_LO ;  /* 0x0000000b2a2a7c49 */ /* 0x000fe2000900085a */
[----:B------:R-:W-:-:S02]  /*6fc0*/  SEL R46, R46, 0xff800000, P0 ;  /* 0xff8000002e2e7807 */ /* 0x000fc40000000000 */
[----:B------:R-:W-:Y:S01]  /*6fd0*/  SEL R47, R47, 0xff800000, P0 ;  /* 0xff8000002f2f7807 */ /* 0x000fe20000000000 */
[----:B------:R-:W-:Y:S01]  /*6fe0*/  MUFU.EX2 R40, R40 ;  /* 0x0000002800287308 */ /* 0x000fe20000000800 */
[----:B------:R-:W4:Y:S01]  /*6ff0*/  LDS.128 R88, [R88+UR4+0x20420] ;  /* 0x0204200458587984 */ /* 0x000f220008000c00 */
[----:B------:R-:W-:Y:S02]  /*7000*/  SEL R56, R56, 0xff800000, P0 ;  /* 0xff80000038387807 */ /* 0x000fe40000000000 */
[----:B------:R-:W-:Y:S02]  /*7010*/  SEL R57, R57, 0xff800000, P0 ;  /* 0xff80000039397807 */ /* 0x000fe40000000000 */
[----:B------:R-:W-:Y:S01]  /*7020*/  SEL R48, R48, 0xff800000, P0 ;  /* 0xff80000030307807 */ /* 0x000fe20000000000 */
[----:B---3--:R-:W-:Y:S02]  /*7030*/  FFMA2 R36, R36.F32x2.HI_LO, UR11.F32, -R84.F32x2.HI_LO ;  /* 0x0000000b24247c49 */ /* 0x008fe40009000854 */
[----:B------:R-:W-:-:S02]  /*7040*/  IMAD.U32 R84, RZ, RZ, UR8 ;  /* 0x00000008ff547e24 */ /* 0x000fc4000f8e00ff */
[----:B------:R-:W-:Y:S01]  /*7050*/  FFMA2 R38, R38.F32x2.HI_LO, UR11.F32, -R86.F32x2.HI_LO ;  /* 0x0000000b26267c49 */ /* 0x000fe20009000856 */
[----:B------:R-:W-:Y:S01]  /*7060*/  SEL R49, R49, 0xff800000, P0 ;  /* 0xff80000031317807 */ /* 0x000fe20000000000 */
[----:B------:R-:W-:Y:S01]  /*7070*/  MUFU.EX2 R41, R41 ;  /* 0x0000002900297308 */ /* 0x000fe20000000800 */
[----:B------:R-:W-:Y:S01]  /*7080*/  SEL R58, R58, 0xff800000, P0 ;  /* 0xff8000003a3a7807 */ /* 0x000fe20000000000 */
[----:B------:R-:W3:Y:S01]  /*7090*/  LDS.128 R84, [R84+UR4+0x20450] ;  /* 0x0204500454547984 */ /* 0x000ee20008000c00 */
[----:B------:R-:W-:Y:S01]  /*70a0*/  SEL R59, R59, 0xff800000, P0 ;  /* 0xff8000003b3b7807 */ /* 0x000fe20000000000 */
[----:B--2---:R-:W-:Y:S01]  /*70b0*/  FFMA2 R48, R48.F32x2.HI_LO, UR11.F32, -R92.F32x2.HI_LO ;  /* 0x0000000b30307c49 */ /* 0x004fe2000900085c */
[----:B------:R-:W-:-:S03]  /*70c0*/  SEL R52, R52, 0xff800000, P0 ;  /* 0xff80000034347807 */ /* 0x000fc60000000000 */
[----:B------:R-:W-:Y:S01]  /*70d0*/  MUFU.EX2 R42, R42 ;  /* 0x0000002a002a7308 */ /* 0x000fe20000000800 */
[----:B------:R-:W-:Y:S02]  /*70e0*/  SEL R53, R53, 0xff800000, P0 ;  /* 0xff80000035357807 */ /* 0x000fe40000000000 */
[----:B------:R-:W-:Y:S02]  /*70f0*/  SEL R54, R54, 0xff800000, P0 ;  /* 0xff80000036367807 */ /* 0x000fe40000000000 */
[----:B------:R-:W-:Y:S01]  /*7100*/  SEL R55, R55, 0xff800000, P0 ;  /* 0xff80000037377807 */ /* 0x000fe20000000000 */
[----:B------:R-:W-:Y:S02]  /*7110*/  FFMA2 R98, R52.F32x2.HI_LO, UR11.F32, -R100.F32x2.HI_LO ;  /* 0x0000000b34627c49 */ /* 0x000fe40009000864 */
[----:B------:R-:W-:Y:S01]  /*7120*/  IMAD.U32 R52, RZ, RZ, UR8 ;  /* 0x00000008ff347e24 */ /* 0x000fe2000f8e00ff */
[----:B------:R-:W-:Y:S01]  /*7130*/  SEL R64, R64, 0xff800000, P0 ;  /* 0xff80000040407807 */ /* 0x000fe20000000000 */
[----:B------:R-:W-:Y:S01]  /*7140*/  MUFU.EX2 R43, R43 ;  /* 0x0000002b002b7308 */ /* 0x000fe20000000800 */
[----:B------:R-:W-:Y:S01]  /*7150*/  SEL R65, R65, 0xff800000, P0 ;  /* 0xff80000041417807 */ /* 0x000fe20000000000 */
[----:B------:R-:W-:Y:S01]  /*7160*/  FFMA2 R102, R54.F32x2.HI_LO, UR11.F32, -R102.F32x2.HI_LO ;  /* 0x0000000b36667c49 */ /* 0x000fe20009000866 */
[----:B------:R-:W-:-:S02]  /*7170*/  SEL R66, R66, 0xff800000, P0 ;  /* 0xff80000042427807 */ /* 0x000fc40000000000 */
[----:B------:R-:W-:Y:S02]  /*7180*/  SEL R67, R67, 0xff800000, P0 ;  /* 0xff80000043437807 */ /* 0x000fe40000000000 */
[----:B-1----:R-:W-:Y:S01]  /*7190*/  SEL R9, R9, 0xff800000, P0 ;  /* 0xff80000009097807 */ /* 0x002fe20000000000 */
[----:B------:R-:W-:Y:S01]  /*71a0*/  MUFU.EX2 R106, R102 ;  /* 0x00000066006a7308 */ /* 0x000fe20000000800 */
[----:B------:R-:W-:Y:S02]  /*71b0*/  SEL R8, R8, 0xff800000, P0 ;  /* 0xff80000008087807 */ /* 0x000fe40000000000 */
[----:B------:R-:W-:Y:S01]  /*71c0*/  SEL R60, R60, 0xff800000, P0 ;  /* 0xff8000003c3c7807 */ /* 0x000fe20000000000 */
[----:B----4-:R-:W-:Y:S02]  /*71d0*/  FFMA2 R44, R44.F32x2.HI_LO, UR11.F32, -R88.F32x2.HI_LO ;  /* 0x0000000b2c2c7c49 */ /* 0x010fe40009000858 */
[----:B------:R-:W-:Y:S02]  /*71e0*/  IMAD.U32 R88, RZ, RZ, UR8 ;  /* 0x00000008ff587e24 */ /* 0x000fe4000f8e00ff */
[----:B------:R-:W-:Y:S01]  /*71f0*/  FFMA2 R46, R46.F32x2.HI_LO, UR11.F32, -R90.F32x2.HI_LO ;  /* 0x0000000b2e2e7c49 */ /* 0x000fe2000900085a */
[----:B------:R-:W1:Y:S01]  /*7200*/  MUFU.EX2 R107, R103 ;  /* 0x00000067006b7308 */ /* 0x000e620000000800 */
[----:B------:R-:W-:-:S02]  /*7210*/  SEL R61, R61, 0xff800000, P0 ;  /* 0xff8000003d3d7807 */ /* 0x000fc40000000000 */
[----:B------:R-:W-:Y:S01]  /*7220*/  SEL R10, R10, 0xff800000, P0 ;  /* 0xff8000000a0a7807 */ /* 0x000fe20000000000 */
[----:B------:R-:W2:Y:S01]  /*7230*/  LDS.128 R88, [R88+UR4+0x20470] ;  /* 0x0204700458587984 */ /* 0x000ea20008000c00 */
[----:B------:R-:W-:Y:S02]  /*7240*/  SEL R11, R11, 0xff800000, P0 ;  /* 0xff8000000b0b7807 */ /* 0x000fe40000000000 */
[----:B------:R-:W-:Y:S01]  /*7250*/  SEL R5, R5, 0xff800000, P0 ;  /* 0xff80000005057807 */ /* 0x000fe20000000000 */
[----:B------:R-:W-:Y:S01]  /*7260*/  MUFU.EX2 R36, R36 ;  /* 0x0000002400247308 */ /* 0x000fe20000000800 */
[----:B------:R-:W-:Y:S01]  /*7270*/  SEL R4, R4, 0xff800000, P0 ;  /* 0xff80000004047807 */ /* 0x000fe20000000000 */
[----:B---3--:R-:W-:Y:S02]  /*7280*/  FFMA2 R84, R56.F32x2.HI_LO, UR11.F32, -R84.F32x2.HI_LO ;  /* 0x0000000b38547c49 */ /* 0x008fe40009000854 */
[----:B------:R-:W-:Y:S02]  /*7290*/  IMAD.U32 R56, RZ, RZ, UR8 ;  /* 0x00000008ff387e24 */ /* 0x000fe4000f8e00ff */
[----:B------:R-:W-:Y:S01]  /*72a0*/  FFMA2 R58, R58.F32x2.HI_LO, UR11.F32, -R86.F32x2.HI_LO ;  /* 0x0000000b3a3a7c49 */ /* 0x000fe20009000856 */
[----:B------:R-:W-:-:S02]  /*72b0*/  SEL R12, R12, 0xff800000, P0 ;  /* 0xff8000000c0c7807 */ /* 0x000fc40000000000 */
[----:B------:R-:W-:Y:S01]  /*72c0*/  SEL R13, R13, 0xff800000, P0 ;  /* 0xff8000000d0d7807 */ /* 0x000fe20000000000 */
[----:B------:R3:W-:Y:S01]  /*72d0*/  MUFU.EX2 R92, R84 ;  /* 0x00000054005c7308 */ /* 0x0007e20000000800 */
[----:B------:R-:W-:Y:S02]  /*72e0*/  SEL R62, R62, 0xff800000, P0 ;  /* 0xff8000003e3e7807 */ /* 0x000fe40000000000 */
[----:B------:R-:W-:Y:S02]  /*72f0*/  SEL R63, R63, 0xff800000, P0 ;  /* 0xff8000003f3f7807 */ /* 0x000fe40000000000 */
[----:B------:R-:W-:Y:S02]  /*7300*/  SEL R50, R50, 0xff800000, P0 ;  /* 0xff80000032327807 */ /* 0x000fe40000000000 */
[----:B------:R-:W-:Y:S01]  /*7310*/  SEL R51, R51, 0xff800000, P0 ;  /* 0xff80000033337807 */ /* 0x000fe20000000000 */
[----:B------:R4:W5:Y:S01]  /*7320*/  MUFU.EX2 R93, R85 ;  /* 0x00000055005d7308 */ /* 0x0009620000000800 */
[----:B------:R-:W-:-:S02]  /*7330*/  SEL R7, R7, 0xff800000, P0 ;  /* 0xff80000007077807 */ /* 0x000fc40000000000 */
[----:B------:R-:W-:Y:S01]  /*7340*/  SEL R6, R6, 0xff800000, P0 ;  /* 0xff80000006067807 */ /* 0x000fe20000000000 */
[----:B------:R-:W-:Y:S01]  /*7350*/  FFMA2 R50, R50.F32x2.HI_LO, UR11.F32, -R94.F32x2.HI_LO ;  /* 0x0000000b32327c49 */ /* 0x000fe2000900085e */
[----:B------:R-:W-:Y:S02]  /*7360*/  SEL R14, R14, 0xff800000, P0 ;  /* 0xff8000000e0e7807 */ /* 0x000fe40000000000 */
[----:B------:R-:W-:Y:S01]  /*7370*/  SEL R15, R15, 0xff800000, P0 ;  /* 0xff8000000f0f7807 */ /* 0x000fe20000000000 */
[----:B------:R-:W-:Y:S01]  /*7380*/  MUFU.EX2 R104, R58 ;  /* 0x0000003a00687308 */ /* 0x000fe20000000800 */
[----:B---3--:R-:W-:Y:S01]  /*7390*/  IMAD.U32 R84, RZ, RZ, UR8 ;  /* 0x00000008ff547e24 */ /* 0x008fe2000f8e00ff */
[----:B------:R-:W-:Y:S02]  /*73a0*/  SEL R20, R20, 0xff800000, P0 ;  /* 0xff80000014147807 */ /* 0x000fe40000000000 */
[----:B------:R-:W-:Y:S02]  /*73b0*/  SEL R21, R21, 0xff800000, P0 ;  /* 0xff80000015157807 */ /* 0x000fe40000000000 */
[----:B------:R-:W-:-:S02]  /*73c0*/  SEL R32, R32, 0xff800000, P0 ;  /* 0xff80000020207807 */ /* 0x000fc40000000000 */
[----:B------:R3:W1:Y:S01]  /*73d0*/  MUFU.EX2 R105, R59 ;  /* 0x0000003b00697308 */ /* 0x0006620000000800 */
[----:B----4-:R-:W4:Y:S01]  /*73e0*/  LDS.128 R84, [R84+UR4+0x20460] ;  /* 0x0204600454547984 */ /* 0x010f220008000c00 */
[----:B------:R-:W-:Y:S01]  /*73f0*/  NOP ;  /* 0x0000000000007918 */ /* 0x000fe20000000000 */
[----:B------:R-:W-:Y:S01]  /*7400*/  SEL R33, R33, 0xff800000, P0 ;  /* 0xff80000021217807 */ /* 0x000fe20000000000 */
[----:B--2---:R-:W-:Y:S01]  /*7410*/  FFMA2 R88, R64.F32x2.HI_LO, UR11.F32, -R88.F32x2.HI_LO ;  /* 0x0000000b40587c49 */ /* 0x004fe20009000858 */
[----:B------:R-:W-:Y:S01]  /*7420*/  BAR.SYNC.DEFER_BLOCKING 0x3, 0x100 ;  /* 0x00c4000000007b1d */ /* 0x000fe20000010000 */
[----:B------:R-:W-:Y:S02]  /*7430*/  FFMA2 R66, R66.F32x2.HI_LO, UR11.F32, -R90.F32x2.HI_LO ;  /* 0x0000000b42427c49 */ /* 0x000fe4000900085a */
[----:B------:R-:W-:Y:S01]  /*7440*/  IMAD.U32 R64, RZ, RZ, UR8 ;  /* 0x00000008ff407e24 */ /* 0x000fe2000f8e00ff */
[----:B------:R-:W-:Y:S02]  /*7450*/  SEL R16, R16, 0xff800000, P0 ;  /* 0xff80000010107807 */ /* 0x000fe40000000000 */
[----:B------:R-:W-:Y:S01]  /*7460*/  SEL R17, R17, 0xff800000, P0 ;  /* 0xff80000011117807 */ /* 0x000fe20000000000 */
[----:B------:R-:W-:Y:S01]  /*7470*/  MUFU.EX2 R102, R66 ;  /* 0x0000004200667308 */ /* 0x000fe20000000800 */
[----:B------:R-:W-:-:S02]  /*7480*/  SEL R18, R18, 0xff800000, P0 ;  /* 0xff80000012127807 */ /* 0x000fc40000000000 */
[----:B------:R-:W-:Y:S02]  /*7490*/  SEL R19, R19, 0xff800000, P0 ;  /* 0xff80000013137807 */ /* 0x000fe40000000000 */
[----:B------:R-:W-:Y:S02]  /*74a0*/  SEL R24, R24, 0xff800000, P0 ;  /* 0xff80000018187807 */ /* 0x000fe40000000000 */
[----:B------:R-:W-:Y:S01]  /*74b0*/  SEL R25, R25, 0xff800000, P0 ;  /* 0xff80000019197807 */ /* 0x000fe20000000000 */
[----:B------:R2:W-:Y:S01]  /*74c0*/  MUFU.EX2 R103, R67 ;  /* 0x0000004300677308 */ /* 0x0005e20000000800 */
[----:B------:R-:W-:Y:S02]  /*74d0*/  SEL R26, R26, 0xff800000, P0 ;  /* 0xff8000001a1a7807 */ /* 0x000fe40000000000 */
[----:B------:R-:W-:Y:S02]  /*74e0*/  SEL R27, R27, 0xff800000, P0 ;  /* 0xff8000001b1b7807 */ /* 0x000fe40000000000 */
[----:B------:R-:W-:-:S02]  /*74f0*/  SEL R30, R30, 0xff800000, P0 ;  /* 0xff8000001e1e7807 */ /* 0x000fc40000000000 */
[----:B------:R-:W-:Y:S01]  /*7500*/  SEL R28, R28, 0xff800000, P0 ;  /* 0xff8000001c1c7807 */ /* 0x000fe20000000000 */
[----:B------:R-:W-:Y:S01]  /*7510*/  MUFU.EX2 R101, R89 ;  /* 0x0000005900657308 */ /* 0x000fe20000000800 */
[----:B------:R-:W-:Y:S01]  /*7520*/  SEL R29, R29, 0xff800000, P0 ;  /* 0xff8000001d1d7807 */ /* 0x000fe20000000000 */
[----:B------:R-:W1:Y:S01]  /*7530*/  LDS.128 R52, [R52+UR4+0x20510] ;  /* 0x0205100434347984 */ /* 0x000e620008000c00 */
[----:B------:R-:W-:Y:S02]  /*7540*/  SEL R31, R31, 0xff800000, P0 ;  /* 0xff8000001f1f7807 */ /* 0x000fe40000000000 */
[----:B------:R-:W-:Y:S01]  /*7550*/  SEL R22, R22, 0xff800000, P0 ;  /* 0xff80000016167807 */ /* 0x000fe20000000000 */
[----:B---3--:R-:W3:Y:S01]  /*7560*/  LDS.128 R56, [R56+UR4+0x20500] ;  /* 0x0205000438387984 */ /* 0x008ee20008000c00 */
[----:B------:R-:W-:Y:S01]  /*7570*/  SEL R23, R23, 0xff800000, P0 ;  /* 0xff80000017177807 */ /* 0x000fe20000000000 */
[----:B------:R-:W-:Y:S01]  /*7580*/  MUFU.EX2 R100, R88 ;  /* 0x0000005800647308 */ /* 0x000fe20000000800 */
[----:B------:R-:W-:Y:S01]  /*7590*/  SEL R34, R34, 0xff800000, P0 ;  /* 0xff80000022227807 */ /* 0x000fe20000000000 */
[----:B--2---:R-:W2:Y:S01]  /*75a0*/  LDS.128 R64, [R64+UR4+0x20520] ;  /* 0x0205200440407984 */ /* 0x004ea20008000c00 */
[----:B------:R-:W-:-:S02]  /*75b0*/  SEL R35, R35, 0xff800000, P0 ;  /* 0xff80000023237807 */ /* 0x000fc40000000000 */
[----:B------:R-:W-:Y:S01]  /*75c0*/  ELECT P0, URZ, PT ;  /* 0x0000000000ff782f */ /* 0x000fe20003800000 */
[----:B----4-:R-:W-:Y:S02]  /*75d0*/  FFMA2 R84, R60.F32x2.HI_LO, UR11.F32, -R84.F32x2.HI_LO ;  /* 0x0000000b3c547c49 */ /* 0x010fe40009000854 */
[----:B------:R-:W-:Y:S02]  /*75e0*/  IMAD.U32 R60, RZ, RZ, UR8 ;  /* 0x00000008ff3c7e24 */ /* 0x000fe4000f8e00ff */
[----:B------:R-:W-:Y:S01]  /*75f0*/  FFMA2 R86, R62.F32x2.HI_LO, UR11.F32, -R86.F32x2.HI_LO ;  /* 0x0000000b3e567c49 */ /* 0x000fe20009000856 */
[----:B------:R-:W4:Y:S03]  /*7600*/  MUFU.EX2 R37, R37 ;  /* 0x0000002500257308 */ /* 0x000f260000000800 */
[----:B------:R-:W4:Y:S05]  /*7610*/  LDS.128 R60, [R60+UR4+0x20530] ;  /* 0x020530043c3c7984 */ /* 0x000f2a0008000c00 */
[----:B------:R1:W-:Y:S08]  /*7620*/  MUFU.EX2 R96, R84 ;  /* 0x0000005400607308 */ /* 0x0003f00000000800 */
[----:B------:R-:W-:Y:S08]  /*7630*/  MUFU.EX2 R97, R85 ;  /* 0x0000005500617308 */ /* 0x000ff00000000800 */
[----:B------:R-:W-:Y:S01]  /*7640*/  MUFU.EX2 R94, R86 ;  /* 0x00000056005e7308 */ /* 0x000fe20000000800 */
[----:B-1----:R-:W-:-:S02]  /*7650*/  FFMA2 R52, R8.F32x2.HI_LO, UR11.F32, -R52.F32x2.HI_LO ;  /* 0x0000000b08347c49 */ /* 0x002fc40009000834 */
[----:B------:R-:W-:Y:S02]  /*7660*/  IMAD.U32 R8, RZ, RZ, UR8 ;  /* 0x00000008ff087e24 */ /* 0x000fe4000f8e00ff */
[----:B------:R-:W-:Y:S02]  /*7670*/  FFMA2 R54, R10.F32x2.HI_LO, UR11.F32, -R54.F32x2.HI_LO ;  /* 0x0000000b0a367c49 */ /* 0x000fe40009000836 */
[----:B------:R-:W-:Y:S02]  /*7680*/  IMAD.U32 R84, RZ, RZ, UR8 ;  /* 0x00000008ff547e24 */ /* 0x000fe4000f8e00ff */
[----:B---3--:R-:W-:Y:S02]  /*7690*/  FFMA2 R56, R4.F32x2.HI_LO, UR11.F32, -R56.F32x2.HI_LO ;  /* 0x0000000b04387c49 */ /* 0x008fe40009000838 */
[----:B------:R-:W-:Y:S02]  /*76a0*/  IMAD.U32 R4, RZ, RZ, UR8 ;  /* 0x00000008ff047e24 */ /* 0x000fe4000f8e00ff */
[----:B------:R-:W-:Y:S01]  /*76b0*/  FFMA2 R58, R6.F32x2.HI_LO, UR11.F32, -R58.F32x2.HI_LO ;  /* 0x0000000b063a7c49 */ /* 0x000fe2000900083a */
[----:B------:R-:W1:Y:S01]  /*76c0*/  LDS.128 R8, [R8+UR4+0x20540] ;  /* 0x0205400408087984 */ /* 0x000e620008000c00 */
[----:B--2---:R-:W-:-:S02]  /*76d0*/  FFMA2 R64, R12.F32x2.HI_LO, UR11.F32, -R64.F32x2.HI_LO ;  /* 0x0000000b0c407c49 */ /* 0x004fc40009000840 */
[----:B------:R-:W-:Y:S01]  /*76e0*/  IMAD.U32 R12, RZ, RZ, UR8 ;  /* 0x00000008ff0c7e24 */ /* 0x000fe2000f8e00ff */
[----:B------:R2:W-:Y:S01]  /*76f0*/  MUFU.EX2 R95, R87 ;  /* 0x00000057005f7308 */ /* 0x0005e20000000800 */
[----:B------:R-:W-:Y:S01]  /*7700*/  FFMA2 R66, R14.F32x2.HI_LO, UR11.F32, -R66.F32x2.HI_LO ;  /* 0x0000000b0e427c49 */ /* 0x000fe20009000842 */
[----:B------:R-:W3:Y:S04]  /*7710*/  LDS.128 R4, [R4+UR4+0x20570] ;  /* 0x0205700404047984 */ /* 0x000ee80008000c00 */
[----:B------:R-:W3:Y:S02]  /*7720*/  LDS.128 R12, [R12+UR4+0x20560] ;  /* 0x020560040c0c7984 */ /* 0x000ee40008000c00 */
[----:B------:R-:W-:Y:S01]  /*7730*/  MUFU.EX2 R38, R38 ;  /* 0x0000002600267308 */ /* 0x000fe20000000800 */
[----:B----4-:R-:W-:-:S02]  /*7740*/  FFMA2 R60, R16.F32x2.HI_LO, UR11.F32, -R60.F32x2.HI_LO ;  /* 0x0000000b103c7c49 */ /* 0x010fc4000900083c */
[----:B------:R-:W-:-:S05]  /*7750*/  FFMA2 R62, R18.F32x2.HI_LO, UR11.F32, -R62.F32x2.HI_LO ;  /* 0x0000000b123e7c49 */ /* 0x000fca000900083e */
[----:B------:R-:W4:Y:S01]  /*7760*/  MUFU.EX2 R39, R39 ;  /* 0x0000002700277308 */ /* 0x000f220000000800 */
[----:B--2---:R-:W2:Y:S07]  /*7770*/  LDS.128 R84, [R84+UR4+0x20550] ;  /* 0x0205500454547984 */ /* 0x004eae0008000c00 */
[----:B------:R-:W-:Y:S08]  /*7780*/  MUFU.EX2 R48, R48 ;  /* 0x0000003000307308 */ /* 0x000ff00000000800 */
[----:B------:R-:W2:Y:S01]  /*7790*/  MUFU.EX2 R49, R49 ;  /* 0x0000003100317308 */ /* 0x000ea20000000800 */
[----:B-1----:R-:W-:Y:S01]  /*77a0*/  FFMA2 R8, R20.F32x2.HI_LO, UR11.F32, -R8.F32x2.HI_LO ;  /* 0x0000000b14087c49 */ /* 0x002fe20009000808 */
[----:B------:R-:W-:Y:S01]  /*77b0*/  F2FP.F16.F32.PACK_AB R21, R107, R106 ;  /* 0x0000006a6b15723e */ /* 0x000fe200000000ff */
[----:B------:R-:W-:-:S05]  /*77c0*/  FFMA2 R10, R22.F32x2.HI_LO, UR11.F32, -R10.F32x2.HI_LO ;  /* 0x0000000b160a7c49 */ /* 0x000fca000900080a */
[----:B------:R-:W-:Y:S01]  /*77d0*/  MUFU.EX2 R50, R50 ;  /* 0x0000003200327308 */ /* 0x000fe20000000800 */
[----:B-----5:R-:W-:Y:S01]  /*77e0*/  F2FP.F16.F32.PACK_AB R22, R93, R92 ;  /* 0x0000005c5d16723e */ /* 0x020fe200000000ff */
[----:B---3--:R-:W-:Y:S01]  /*77f0*/  FFMA2 R4, R32.F32x2.HI_LO, UR11.F32, -R4.F32x2.HI_LO ;  /* 0x0000000b20047c49 */ /* 0x008fe20009000804 */
[----:B------:R-:W-:Y:S01]  /*7800*/  F2FP.F16.F32.PACK_AB R23, R105, R104 ;  /* 0x000000686917723e */ /* 0x000fe200000000ff */
[----:B------:R-:W-:Y:S02]  /*7810*/  FFMA2 R6, R34.F32x2.HI_LO, UR11.F32, -R6.F32x2.HI_LO ;  /* 0x0000000b22067c49 */ /* 0x000fe40009000806 */
[----:B------:R-:W-:Y:S01]  /*7820*/  FFMA2 R112, R28.F32x2.HI_LO, UR11.F32, -R12.F32x2.HI_LO ;  /* 0x0000000b1c707c49 */ /* 0x000fe2000900080c */
[----:B------:R-:W-:Y:S01]  /*7830*/  F2FP.F16.F32.PACK_AB R12, R37, R36 ;  /* 0x00000024250c723e */ /* 0x000fe200000000ff */
[----:B------:R1:W-:Y:S01]  /*7840*/  MUFU.EX2 R89, R9 ;  /* 0x0000000900597308 */ /* 0x0003e20000000800 */
[----:B------:R-:W-:Y:S01]  /*7850*/  FFMA2 R114, R30.F32x2.HI_LO, UR11.F32, -R14.F32x2.HI_LO ;  /* 0x0000000b1e727c49 */ /* 0x000fe2000900080e */
[----:B------:R-:W-:-:S02]  /*7860*/  F2FP.F16.F32.PACK_AB R14, R41, R40 ;  /* 0x00000028290e723e */ /* 0x000fc400000000ff */
[----:B------:R-:W-:Y:S02]  /*7870*/  F2FP.F16.F32.PACK_AB R15, R43, R42 ;  /* 0x0000002a2b0f723e */ /* 0x000fe400000000ff */
[----:B----4-:R-:W-:Y:S02]  /*7880*/  F2FP.F16.F32.PACK_AB R13, R39, R38 ;  /* 0x00000026270d723e */ /* 0x010fe400000000ff */
[----:B------:R3:W-:Y:S01]  /*7890*/  MUFU.EX2 R88, R8 ;  /* 0x0000000800587308 */ /* 0x0007e20000000800 */
[----:B--2---:R-:W-:Y:S01]  /*78a0*/  FFMA2 R84, R24.F32x2.HI_LO, UR11.F32, -R84.F32x2.HI_LO ;  /* 0x0000000b18547c49 */ /* 0x004fe20009000854 */
[----:B------:R-:W-:Y:S01]  /*78b0*/  F2FP.F16.F32.PACK_AB R18, R49, R48 ;  /* 0x000000303112723e */ /* 0x000fe200000000ff */
[----:B------:R-:W-:Y:S01]  /*78c0*/  FFMA2 R86, R26.F32x2.HI_LO, UR11.F32, -R86.F32x2.HI_LO ;  /* 0x0000000b1a567c49 */ /* 0x000fe20009000856 */
[----:B------:R-:W-:Y:S02]  /*78d0*/  F2FP.F16.F32.PACK_AB R26, R101, R100 ;  /* 0x00000064651a723e */ /* 0x000fe400000000ff */
[----:B------:R-:W-:-:S02]  /*78e0*/  F2FP.F16.F32.PACK_AB R27, R103, R102 ;  /* 0x00000066671b723e */ /* 0x000fc400000000ff */
[----:B------:R-:W2:Y:S01]  /*78f0*/  MUFU.EX2 R51, R51 ;  /* 0x0000003300337308 */ /* 0x000ea20000000800 */
[----:B-1----:R-:W-:Y:S01]  /*7900*/  IMAD.U32 R9, RZ, RZ, UR16 ;  /* 0x00000010ff097e24 */ /* 0x002fe2000f8e00ff */
[----:B------:R-:W-:Y:S02]  /*7910*/  F2FP.F16.F32.PACK_AB R24, R97, R96 ;  /* 0x000000606118723e */ /* 0x000fe400000000ff */
[----:B------:R-:W-:Y:S01]  /*7920*/  F2FP.F16.F32.PACK_AB R25, R95, R94 ;  /* 0x0000005e5f19723e */ /* 0x000fe200000000ff */
[----:B------:R-:W-:-:S03]  /*7930*/  IMAD R9, R9, 0x20, R118 ;  /* 0x0000002009097824 */ /* 0x000fc600078e0276 */
[----:B------:R-:W-:Y:S01]  /*7940*/  MUFU.EX2 R44, R44 ;  /* 0x0000002c002c7308 */ /* 0x000fe20000000800 */
[----:B---3--:R-:W-:-:S07]  /*7950*/  IMAD.U32 R8, RZ, RZ, UR16 ;  /* 0x00000010ff087e24 */ /* 0x008fce000f8e00ff */
[----:B------:R-:W1:Y:S01]  /*7960*/  MUFU.EX2 R45, R45 ;  /* 0x0000002d002d7308 */ /* 0x000e620000000800 */
[----:B--2---:R-:W-:-:S07]  /*7970*/  F2FP.F16.F32.PACK_AB R19, R51, R50 ;  /* 0x000000323313723e */ /* 0x004fce00000000ff */
[----:B------:R-:W-:Y:S08]  /*7980*/  MUFU.EX2 R46, R46 ;  /* 0x0000002e002e7308 */ /* 0x000ff00000000800 */
[----:B------:R-:W2:Y:S01]  /*7990*/  MUFU.EX2 R47, R47 ;  /* 0x0000002f002f7308 */ /* 0x000ea20000000800 */
[----:B-1----:R-:W-:-:S07]  /*79a0*/  F2FP.F16.F32.PACK_AB R16, R45, R44 ;  /* 0x0000002c2d10723e */ /* 0x002fce00000000ff */
[----:B------:R-:W-:Y:S08]  /*79b0*/  MUFU.EX2 R98, R98 ;  /* 0x0000006200627308 */ /* 0x000ff00000000800 */
[----:B------:R-:W1:Y:S01]  /*79c0*/  MUFU.EX2 R99, R99 ;  /* 0x0000006300637308 */ /* 0x000e620000000800 */
[----:B--2---:R-:W-:-:S07]  /*79d0*/  F2FP.F16.F32.PACK_AB R17, R47, R46 ;  /* 0x0000002e2f11723e */ /* 0x004fce00000000ff */
[----:B------:R2:W-:Y:S08]  /*79e0*/  MUFU.EX2 R108, R4 ;  /* 0x00000004006c7308 */ /* 0x0005f00000000800 */
[----:B------:R-:W-:Y:S01]  /*79f0*/  MUFU.EX2 R52, R52 ;  /* 0x0000003400347308 */ /* 0x000fe20000000800 */
[----:B-1----:R-:W-:-:S07]  /*7a00*/  F2FP.F16.F32.PACK_AB R20, R99, R98 ;  /* 0x000000626314723e */ /* 0x002fce00000000ff */
[----:B------:R-:W-:Y:S01]  /*7a10*/  MUFU.EX2 R53, R53 ;  /* 0x0000003500357308 */ /* 0x000fe20000000800 */
[----:B--2---:R-:W-:-:S05]  /*7a20*/  IMAD R4, R8, -0x10, R9 ;  /* 0xfffffff008047824 */ /* 0x004fca00078e0209 */
[C---:B------:R-:W-:Y:S02]  /*7a30*/  R2UR UR6, R4.reuse ;  /* 0x00000000040672ca */ /* 0x040fe400000e0000 */
[----:B------:R-:W-:Y:S01]  /*7a40*/  MUFU.EX2 R54, R54 ;  /* 0x0000003600367308 */ /* 0x000fe20000000800 */
[----:B------:R-:W-:-:S07]  /*7a50*/  R2UR UR7, R4 ;  /* 0x00000000040772ca */ /* 0x000fce00000e0000 */
[----:B------:R-:W-:Y:S03]  /*7a60*/  MUFU.EX2 R55, R55 ;  /* 0x0000003700377308 */ /* 0x000fe60000000800 */
[----:B------:R1:W-:Y:S01]  /*7a70*/  STTM.x16 tmem[UR6], R12 ;  /* 0x0000000c000079ed */ /* 0x0003e20008240006 */
[----:B------:R-:W-:-:S04]  /*7a80*/  USHF.L.U32 UR6, UR13, 0x1f, URZ ;  /* 0x0000001f0d067899 */ /* 0x000fc800080006ff */
[----:B------:R-:W-:Y:S08]  /*7a90*/  MUFU.EX2 R56, R56 ;  /* 0x0000003800387308 */ /* 0x000ff00000000800 */
[----:B------:R-:W2:Y:S08]  /*7aa0*/  MUFU.EX2 R57, R57 ;  /* 0x0000003900397308 */ /* 0x000eb00000000800 */
[----:B------:R-:W-:Y:S08]  /*7ab0*/  MUFU.EX2 R58, R58 ;  /* 0x0000003a003a7308 */ /* 0x000ff00000000800 */
[----:B------:R-:W-:Y:S01]  /*7ac0*/  MUFU.EX2 R59, R59 ;  /* 0x0000003b003b7308 */ /* 0x000fe20000000800 */
[----:B--2---:R-:W-:-:S07]  /*7ad0*/  F2FP.F16.F32.PACK_AB R4, R57, R56 ;  /* 0x000000383904723e */ /* 0x004fce00000000ff */
[----:B------:R-:W-:Y:S08]  /*7ae0*/  MUFU.EX2 R60, R60 ;  /* 0x0000003c003c7308 */ /* 0x000ff00000000800 */
[----:B------:R-:W-:Y:S08]  /*7af0*/  MUFU.EX2 R61, R61 ;  /* 0x0000003d003d7308 */ /* 0x000ff00000000800 */
[----:B------:R-:W-:Y:S01]  /*7b00*/  MUFU.EX2 R62, R62 ;  /* 0x0000003e003e7308 */ /* 0x000fe20000000800 */
[----:B-1----:R-:W-:Y:S01]  /*7b10*/  F2FP.F16.F32.PACK_AB R12, R89, R88 ;  /* 0x00000058590c723e */ /* 0x002fe200000000ff */
[----:B------:R-:W-:-:S02]  /*7b20*/  @P0 IMAD.MOV.U32 R22, RZ, RZ, 0x1 ;  /* 0x00000001ff160424 */ /* 0x000fc400078e00ff */
[----:B------:R-:W-:Y:S02]  /*7b30*/  @!P2 IMAD.MOV.U32 R21, RZ, RZ, 0x1 ;  /* 0x00000001ff15a424 */ /* 0x000fe400078e00ff */
[----:B------:R-:W-:Y:S02]  /*7b40*/  IMAD.U32 R20, RZ, RZ, UR6 ;  /* 0x00000006ff147e24 */ /* 0x000fe4000f8e00ff */
[----:B------:R-:W-:Y:S08]  /*7b50*/  MUFU.EX2 R63, R63 ;  /* 0x0000003f003f7308 */ /* 0x000ff00000000800 */
[----:B------:R-:W-:Y:S08]  /*7b60*/  MUFU.EX2 R64, R64 ;  /* 0x0000004000407308 */ /* 0x000ff00000000800 */
[----:B------:R-:W1:Y:S08]  /*7b70*/  MUFU.EX2 R65, R65 ;  /* 0x0000004100417308 */ /* 0x000e700000000800 */
[----:B------:R-:W-:Y:S08]  /*7b80*/  MUFU.EX2 R66, R66 ;  /* 0x0000004200427308 */ /* 0x000ff00000000800 */
[----:B------:R-:W2:Y:S01]  /*7b90*/  MUFU.EX2 R67, R67 ;  /* 0x0000004300437308 */ /* 0x000ea20000000800 */
[----:B-1----:R-:W-:-:S07]  /*7ba0*/  F2FP.F16.F32.PACK_AB R8, R65, R64 ;  /* 0x000000404108723e */ /* 0x002fce00000000ff */
[----:B------:R-:W-:Y:S08]  /*7bb0*/  MUFU.EX2 R84, R84 ;  /* 0x0000005400547308 */ /* 0x000ff00000000800 */
[----:B------:R-:W1:Y:S01]  /*7bc0*/  MUFU.EX2 R85, R85 ;  /* 0x0000005500557308 */ /* 0x000e620000000800 */
[----:B--2---:R-:W-:-:S07]  /*7bd0*/  F2FP.F16.F32.PACK_AB R9, R67, R66 ;  /* 0x000000424309723e */ /* 0x004fce00000000ff */
[----:B------:R-:W-:Y:S08]  /*7be0*/  MUFU.EX2 R86, R86 ;  /* 0x0000005600567308 */ /* 0x000ff00000000800 */
[----:B------:R-:W2:Y:S01]  /*7bf0*/  MUFU.EX2 R87, R87 ;  /* 0x0000005700577308 */ /* 0x000ea20000000800 */
[----:B-1----:R-:W-:-:S07]  /*7c00*/  F2FP.F16.F32.PACK_AB R14, R85, R84 ;  /* 0x00000054550e723e */ /* 0x002fce00000000ff */
[----:B------:R1:W-:Y:S08]  /*7c10*/  MUFU.EX2 R90, R10 ;  /* 0x0000000a005a7308 */ /* 0x0003f00000000800 */
[----:B------:R3:W4:Y:S01]  /*7c20*/  MUFU.EX2 R91, R11 ;  /* 0x0000000b005b7308 */ /* 0x0007220000000800 */
[----:B--2---:R-:W-:-:S07]  /*7c30*/  F2FP.F16.F32.PACK_AB R15, R87, R86 ;  /* 0x00000056570f723e */ /* 0x004fce00000000ff */
[----:B------:R2:W5:Y:S01]  /*7c40*/  MUFU.EX2 R109, R5 ;  /* 0x00000005006d7308 */ /* 0x0005620000000800 */
[----:B-1----:R-:W-:-:S07]  /*7c50*/  F2FP.F16.F32.PACK_AB R10, R61, R60 ;  /* 0x0000003c3d0a723e */ /* 0x002fce00000000ff */
[----:B------:R1:W-:Y:S01]  /*7c60*/  MUFU.EX2 R110, R6 ;  /* 0x00000006006e7308 */ /* 0x0003e20000000800 */
[----:B---3--:R-:W-:Y:S02]  /*7c70*/  F2FP.F16.F32.PACK_AB R11, R63, R62 ;  /* 0x0000003e3f0b723e */ /* 0x008fe400000000ff */
[----:B----4-:R-:W-:-:S05]  /*7c80*/  F2FP.F16.F32.PACK_AB R13, R91, R90 ;  /* 0x0000005a5b0d723e */ /* 0x010fca00000000ff */
[----:B------:R3:W4:Y:S01]  /*7c90*/  MUFU.EX2 R111, R7 ;  /* 0x00000007006f7308 */ /* 0x0007220000000800 */
[----:B--2---:R-:W-:Y:S02]  /*7ca0*/  F2FP.F16.F32.PACK_AB R5, R59, R58 ;  /* 0x0000003a3b05723e */ /* 0x004fe400000000ff */
[----:B-----5:R-:W-:-:S05]  /*7cb0*/  F2FP.F16.F32.PACK_AB R18, R109, R108 ;  /* 0x0000006c6d12723e */ /* 0x020fca00000000ff */
[----:B------:R-:W-:Y:S01]  /*7cc0*/  MUFU.EX2 R112, R112 ;  /* 0x0000007000707308 */ /* 0x000fe20000000800 */
[----:B-1----:R-:W-:-:S07]  /*7cd0*/  F2FP.F16.F32.PACK_AB R6, R53, R52 ;  /* 0x000000343506723e */ /* 0x002fce00000000ff */
[----:B------:R-:W1:Y:S01]  /*7ce0*/  MUFU.EX2 R113, R113 ;  /* 0x0000007100717308 */ /* 0x000e620000000800 */
[----:B---3--:R-:W-:Y:S02]  /*7cf0*/  F2FP.F16.F32.PACK_AB R7, R55, R54 ;  /* 0x000000363707723e */ /* 0x008fe400000000ff */
[----:B----4-:R-:W-:-:S05]  /*7d00*/  F2FP.F16.F32.PACK_AB R19, R111, R110 ;  /* 0x0000006e6f13723e */ /* 0x010fca00000000ff */
[----:B------:R-:W-:Y:S08]  /*7d10*/  MUFU.EX2 R114, R114 ;  /* 0x0000007200727308 */ /* 0x000ff00000000800 */
[----:B------:R-:W2:Y:S01]  /*7d20*/  MUFU.EX2 R115, R115 ;  /* 0x0000007300737308 */ /* 0x000ea20000000800 */
[----:B-1----:R-:W-:Y:S02]  /*7d30*/  F2FP.F16.F32.PACK_AB R16, R113, R112 ;  /* 0x000000707110723e */ /* 0x002fe400000000ff */
[----:B--2---:R-:W-:-:S04]  /*7d40*/  F2FP.F16.F32.PACK_AB R17, R115, R114 ;  /* 0x000000727311723e */ /* 0x004fc800000000ff */
[----:B------:R1:W-:Y:S01]  /*7d50*/  STTM.x16 tmem[UR7+0x20], R4 ;  /* 0x00002004000079ed */ /* 0x0003e20008240007 */
[----:B------:R-:W2:Y:S01]  /*7d60*/  FENCE.VIEW.ASYNC.T ;  /* 0x00000000000073c6 */ /* 0x000ea20000000200 */
[----:B------:R3:W-:Y:S06]  /*7d70*/  MEMBAR.ALL.CTA ;  /* 0x0000000000007992 */ /* 0x0007ec0000008000 */
[----:B---3--:R-:W2:Y:S02]  /*7d80*/  FENCE.VIEW.ASYNC.S ;  /* 0x00000000000073c6 */ /* 0x008ea40000000000 */
[----:B--2---:R-:W-:Y:S06]  /*7d90*/  BAR.SYNC.DEFER_BLOCKING 0x3, 0x100 ;  /* 0x00c4000000007b1d */ /* 0x004fec0000010000 */
[----:B------:R-:W-:Y:S01]  /*7da0*/  @P0 SYNCS.ARRIVE.TRANS64.RED.ART0 RZ, [UR23], R22 ;  /* 0x00000016ffff09a7 */ /* 0x000fe20008500417 */
[----:B------:R2:W-:Y:S01]  /*7db0*/  @!P2 SYNCS.ARRIVE.TRANS64.ART0 RZ, [UR4+0x28], R21 ;  /* 0x00002815ffffa9a7 */ /* 0x0005e20008500004 */
[----:B------:R-:W3:Y:S01]  /*7dc0*/  SYNCS.PHASECHK.TRANS64.TRYWAIT P0, [UR4+0x30], R20 ;  /* 0x00003014ff0075a7 */ /* 0x000ee20008001104 */
[----:B--2---:R-:W-:Y:S01]  /*7dd0*/  IMAD.U32 R21, RZ, RZ, UR5 ;  /* 0x00000005ff157e24 */ /* 0x004fe2000f8e00ff */
[----:B-1-3--:R-:W-:Y:S06]  /*7de0*/  @!P0 BRA `(.L_x_122) ;  /* 0x0000004000148947 */ /* 0x00afec0003800000 */
.L_x_244:
[----:B------:R-:W2:Y:S01]  /*7df0*/  SYNCS.PHASECHK.TRANS64.TRYWAIT P0, [UR4+0x50], R21 ;  /* 0x00005015ff0075a7 */ /* 0x000ea20008001104 */
[----:B------:R-:W-:-:S04]  /*7e00*/  MOV R5, UR17 ;  /* 0x0000001100057c02 */ /* 0x000fc80008000f00 */
[----:B------:R-:W-:Y:S01]  /*7e10*/  LOP3.LUT R5, R118, 0xc0, R5, 0xfe, !PT ;  /* 0x000000c076057812 */ /* 0x000fe200078efe05 */
[----:B--2---:R-:W-:Y:S06]  /*7e20*/  @!P0 BRA `(.L_x_123) ;  /* 0x0000004000248947 */ /* 0x004fec0003800000 */
.L_x_246:
[----:B------:R-:W-:Y:S01]  /*7e30*/  R2UR UR6, R5 ;  /* 0x00000000050672ca */ /* 0x000fe200000e0000 */
[----:B------:R-:W-:Y:S01]  /*7e40*/  UIADD3 UR5, UPT, UPT, UR4, UR8, URZ ;  /* 0x0000000804057290 */ /* 0x000fe2000fffe0ff */
[----:B------:R-:W-:Y:S02]  /*7e50*/  MOV R119, UR16 ;  /* 0x0000001000777c02 */ /* 0x000fe40008000f00 */
[----:B-1----:R-:W-:-:S05]  /*7e60*/  LOP3.LUT R4, R118, UR17, RZ, 0xfc, !PT ;  /* 0x0000001176047c12 */ /* 0x002fca000f8efcff */
[----:B------:R-:W-:-:S04]  /*7e70*/  IMAD R119, R119, -0x10, R4 ;  /* 0xfffffff077777824 */ /* 0x000fc800078e0204 */
[----:B------:R-:W1:Y:S01]  /*7e80*/  LDTM.x32 R4, tmem[UR6] ;  /* 0x00000006000479ee */ /* 0x000e6200082c0000 */
[----:B------:R-:W-:Y:S01]  /*7e90*/  NOP ;  /* 0x0000000000007918 */ /* 0x000fe20000000000 */
[----:B-1----:R-:W-:Y:S01]  /*7ea0*/  BAR.SYNC.DEFER_BLOCKING 0x3, 0x100 ;  /* 0x00c4000000007b1d */ /* 0x002fe20000010000 */
[----:B------:R-:W-:-:S06]  /*7eb0*/  USHF.L.U32 UR6, UR10, 0x1f, URZ ;  /* 0x0000001f0a067899 */ /* 0x000fcc00080006ff */
[----:B------:R-:W-:Y:S01]  /*7ec0*/  MOV R128, UR6 ;  /* 0x0000000600807c02 */ /* 0x000fe20008000f00 */
[----:B------:R-:W1:Y:S04]  /*7ed0*/  LDS.128 R120, [UR5+0x20610] ;  /* 0x02061005ff787984 */ /* 0x000e680008000c00 */
[----:B------:R-:W2:Y:S01]  /*7ee0*/  LDS.128 R124, [UR5+0x20650] ;  /* 0x02065005ff7c7984 */ /* 0x000ea20008000c00 */
[----:B-1----:R-:W-:Y:S02]  /*7ef0*/  FADD2 R8, R8.F32x2.HI_LO, -R120.F32x2.HI_LO ;  /* 0x800000780808724b */ /* 0x002fe40000000000 */
[----:B------:R-:W-:Y:S02]  /*7f00*/  FADD2 R10, R10.F32x2.HI_LO, -R122.F32x2.HI_LO ;  /* 0x8000007a0a0a724b */ /* 0x000fe40000000000 */
[----:B------:R-:W1:Y:S01]  /*7f10*/  LDS.128 R120, [UR5+0x20600] ;  /* 0x02060005ff787984 */ /* 0x000e620008000c00 */
[----:B------:R-:W-:-:S02]  /*7f20*/  FMUL2 R8, R40.F32x2.HI_LO, R8.F32x2.HI_LO ;  /* 0x000000082808724a */ /* 0x000fc40000000000 */
[----:B------:R-:W-:Y:S02]  /*7f30*/  FMUL2 R10, R42.F32x2.HI_LO, R10.F32x2.HI_LO ;  /* 0x0000000a2a0a724a */ /* 0x000fe40000000000 */
[----:B------:R-:W3:Y:S01]  /*7f40*/  LDS.128 R40, [UR5+0x20620] ;  /* 0x02062005ff287984 */ /* 0x000ee20008000c00 */
[----:B--2---:R-:W-:Y:S02]  /*7f50*/  FADD2 R24, R24.F32x2.HI_LO, -R124.F32x2.HI_LO ;  /* 0x8000007c1818724b */ /* 0x004fe40000000000 */
[----:B------:R-:W-:Y:S02]  /*7f60*/  FADD2 R26, R26.F32x2.HI_LO, -R126.F32x2.HI_LO ;  /* 0x8000007e1a1a724b */ /* 0x000fe40000000000 */
[----:B------:R-:W-:Y:S02]  /*7f70*/  FMUL2 R92, R92.F32x2.HI_LO, R24.F32x2.HI_LO ;  /* 0x000000185c5c724a */ /* 0x000fe40000000000 */
[----:B------:R-:W-:Y:S02]  /*7f80*/  FMUL2 R26, R104.F32x2.HI_LO, R26.F32x2.HI_LO ;  /* 0x0000001a681a724a */ /* 0x000fe40000000000 */
[----:B-1----:R-:W-:-:S02]  /*7f90*/  FADD2 R4, R4.F32x2.HI_LO, -R120.F32x2.HI_LO ;  /* 0x800000780404724b */ /* 0x002fc40000000000 */
[----:B------:R-:W-:Y:S02]  /*7fa0*/  FADD2 R6, R6.F32x2.HI_LO, -R122.F32x2.HI_LO ;  /* 0x8000007a0606724b */ /* 0x000fe40000000000 */
[----:B------:R-:W1:Y:S01]  /*7fb0*/  LDS.128 R120, [UR5+0x20630] ;  /* 0x02063005ff787984 */ /* 0x000e620008000c00 */
[----:B------:R-:W-:Y:S02]  /*7fc0*/  FMUL2 R4, R36.F32x2.HI_LO, R4.F32x2.HI_LO ;  /* 0x000000042404724a */ /* 0x000fe40000000000 */
[----:B------:R-:W-:Y:S02]  /*7fd0*/  FMUL2 R6, R38.F32x2.HI_LO, R6.F32x2.HI_LO ;  /* 0x000000062606724a */ /* 0x000fe40000000000 */
[----:B---3--:R-:W-:Y:S02]  /*7fe0*/  FADD2 R36, R12.F32x2.HI_LO, -R40.F32x2.HI_LO ;  /* 0x800000280c24724b */ /* 0x008fe40000000000 */
[----:B------:R-:W-:Y:S02]  /*7ff0*/  FADD2 R38, R14.F32x2.HI_LO, -R42.F32x2.HI_LO ;  /* 0x8000002a0e26724b */ /* 0x000fe40000000000 */
[----:B------:R-:W2:Y:S01]  /*8000*/  LDS.128 R12, [UR5+0x20660] ;  /* 0x02066005ff0c7984 */ /* 0x000ea20008000c00 */
[----:B------:R-:W-:Y:S01]  /*8010*/  FMUL2 R40, R44.F32x2.HI_LO, R36.F32x2.HI_LO ;  /* 0x000000242c28724a */ /* 0x000fe20000000000 */
[----:B------:R-:W-:Y:S01]  /*8020*/  F2FP.F16.F32.PACK_AB R36, R5, R4 ;  /* 0x000000040524723e */ /* 0x000fe200000000ff */
[----:B------:R-:W-:Y:S01]  /*8030*/  FMUL2 R46, R46.F32x2.HI_LO, R38.F32x2.HI_LO ;  /* 0x000000262e2e724a */ /* 0x000fe20000000000 */
[----:B------:R-:W-:-:S02]  /*8040*/  F2FP.F16.F32.PACK_AB R38, R9, R8 ;  /* 0x000000080926723e */ /* 0x000fc400000000ff */
[----:B------:R-:W-:Y:S02]  /*8050*/  F2FP.F16.F32.PACK_AB R40, R41, R40 ;  /* 0x000000282928723e */ /* 0x000fe400000000ff */
[----:B------:R-:W-:Y:S02]  /*8060*/  F2FP.F16.F32.PACK_AB R41, R47, R46 ;  /* 0x0000002e2f29723e */ /* 0x000fe400000000ff */
[----:B------:R-:W-:Y:S02]  /*8070*/  F2FP.F16.F32.PACK_AB R39, R11, R10 ;  /* 0x0000000a0b27723e */ /* 0x000fe400000000ff */
[----:B------:R-:W-:Y:S02]  /*8080*/  F2FP.F16.F32.PACK_AB R37, R7, R6 ;  /* 0x000000060725723e */ /* 0x000fe400000000ff */
[----:B------:R-:W-:Y:S02]  /*8090*/  F2FP.F16.F32.PACK_AB R46, R93, R92 ;  /* 0x0000005c5d2e723e */ /* 0x000fe400000000ff */
[----:B------:R-:W-:Y:S01]  /*80a0*/  F2FP.F16.F32.PACK_AB R47, R27, R26 ;  /* 0x0000001a1b2f723e */ /* 0x000fe200000000ff */
[----:B-1----:R-:W-:-:S02]  /*80b0*/  FADD2 R16, R16.F32x2.HI_LO, -R120.F32x2.HI_LO ;  /* 0x800000781010724b */ /* 0x002fc40000000000 */
[----:B------:R-:W-:Y:S02]  /*80c0*/  FADD2 R18, R18.F32x2.HI_LO, -R122.F32x2.HI_LO ;  /* 0x8000007a1212724b */ /* 0x000fe40000000000 */
[----:B------:R-:W-:Y:S01]  /*80d0*/  FMUL2 R16, R48.F32x2.HI_LO, R16.F32x2.HI_LO ;  /* 0x000000103010724a */ /* 0x000fe20000000000 */
[----:B------:R-:W1:Y:S01]  /*80e0*/  LDS.128 R120, [UR5+0x20640] ;  /* 0x02064005ff787984 */ /* 0x000e620008000c00 */
[----:B------:R-:W-:-:S03]  /*80f0*/  FMUL2 R18, R50.F32x2.HI_LO, R18.F32x2.HI_LO ;  /* 0x000000123212724a */ /* 0x000fc60000000000 */
[----:B------:R-:W3:Y:S01]  /*8100*/  LDS.128 R48, [UR5+0x20670] ;  /* 0x02067005ff307984 */ /* 0x000ee20008000c00 */
[----:B------:R-:W4:Y:S01]  /*8110*/  SYNCS.PHASECHK.TRANS64.TRYWAIT P0, [UR4+0x68], R128 ;  /* 0x00006880ff0075a7 */ /* 0x000f220008001104 */
[----:B--2---:R-:W-:Y:S01]  /*8120*/  FADD2 R28, R28.F32x2.HI_LO, -R12.F32x2.HI_LO ;  /* 0x8000000c1c1c724b */ /* 0x004fe20000000000 */
[----:B------:R-:W-:Y:S01]  /*8130*/  F2FP.F16.F32.PACK_AB R42, R17, R16 ;  /* 0x00000010112a723e */ /* 0x000fe200000000ff */
[----:B------:R-:W-:Y:S01]  /*8140*/  FADD2 R30, R30.F32x2.HI_LO, -R14.F32x2.HI_LO ;  /* 0x8000000e1e1e724b */ /* 0x000fe20000000000 */
[----:B------:R-:W-:Y:S01]  /*8150*/  F2FP.F16.F32.PACK_AB R43, R19, R18 ;  /* 0x00000012132b723e */ /* 0x000fe200000000ff */
[----:B------:R-:W-:Y:S02]  /*8160*/  FMUL2 R28, R96.F32x2.HI_LO, R28.F32x2.HI_LO ;  /* 0x0000001c601c724a */ /* 0x000fe40000000000 */
[----:B------:R-:W-:Y:S02]  /*8170*/  FMUL2 R30, R94.F32x2.HI_LO, R30.F32x2.HI_LO ;  /* 0x0000001e5e1e724a */ /* 0x000fe40000000000 */
[----:B-1----:R-:W-:-:S02]  /*8180*/  FADD2 R20, R20.F32x2.HI_LO, -R120.F32x2.HI_LO ;  /* 0x800000781414724b */ /* 0x002fc40000000000 */
[----:B------:R-:W-:Y:S02]  /*8190*/  FADD2 R22, R22.F32x2.HI_LO, -R122.F32x2.HI_LO ;  /* 0x8000007a1616724b */ /* 0x000fe40000000000 */
[----:B---3--:R-:W-:Y:S01]  /*81a0*/  FADD2 R32, R32.F32x2.HI_LO, -R48.F32x2.HI_LO ;  /* 0x800000302020724b */ /* 0x008fe20000000000 */
[----:B------:R-:W-:Y:S01]  /*81b0*/  F2FP.F16.F32.PACK_AB R48, R29, R28 ;  /* 0x0000001c1d30723e */ /* 0x000fe200000000ff */
[----:B------:R-:W-:Y:S01]  /*81c0*/  FADD2 R34, R34.F32x2.HI_LO, -R50.F32x2.HI_LO ;  /* 0x800000322222724b */ /* 0x000fe20000000000 */
[----:B------:R-:W-:Y:S01]  /*81d0*/  F2FP.F16.F32.PACK_AB R49, R31, R30 ;  /* 0x0000001e1f31723e */ /* 0x000fe200000000ff */
[----:B------:R-:W-:Y:S02]  /*81e0*/  FMUL2 R20, R98.F32x2.HI_LO, R20.F32x2.HI_LO ;  /* 0x000000146214724a */ /* 0x000fe40000000000 */
[----:B------:R-:W-:Y:S02]  /*81f0*/  FMUL2 R22, R106.F32x2.HI_LO, R22.F32x2.HI_LO ;  /* 0x000000166a16724a */ /* 0x000fe40000000000 */
[----:B------:R-:W-:Y:S01]  /*8200*/  FMUL2 R32, R100.F32x2.HI_LO, R32.F32x2.HI_LO ;  /* 0x000000206420724a */ /* 0x000fe20000000000 */
[----:B------:R-:W-:Y:S01]  /*8210*/  F2FP.F16.F32.PACK_AB R44, R21, R20 ;  /* 0x00000014152c723e */ /* 0x000fe200000000ff */
[----:B------:R-:W-:Y:S01]  /*8220*/  FMUL2 R34, R102.F32x2.HI_LO, R34.F32x2.HI_LO ;  /* 0x000000226622724a */ /* 0x000fe20000000000 */
[----:B------:R-:W-:-:S02]  /*8230*/  F2FP.F16.F32.PACK_AB R45, R23, R22 ;  /* 0x00000016172d723e */ /* 0x000fc400000000ff */
[----:B------:R-:W-:Y:S02]  /*8240*/  F2FP.F16.F32.PACK_AB R50, R33, R32 ;  /* 0x000000202132723e */ /* 0x000fe400000000ff */
[----:B------:R-:W-:Y:S01]  /*8250*/  F2FP.F16.F32.PACK_AB R51, R35, R34 ;  /* 0x000000222333723e */ /* 0x000fe200000000ff */
[----:B----4-:R-:W-:Y:S06]  /*8260*/  @!P0 BRA `(.L_x_124) ;  /* 0x0000003c00348947 */ /* 0x010fec0003800000 */
.L_x_248:
[----:B------:R-:W-:Y:S02]  /*8270*/  R2UR UR6, R119 ;  /* 0x00000000770672ca */ /* 0x000fe400000e0000 */
[----:B------:R-:W-:-:S04]  /*8280*/  LOP3.LUT R100, R3, 0xff, RZ, 0xc0, !PT ;  /* 0x000000ff03647812 */ /* 0x000fc800078ec0ff */
[----:B------:R-:W-:-:S05]  /*8290*/  SHF.R.U32.HI R102, RZ, 0x7, R100 ;  /* 0x00000007ff667819 */ /* 0x000fca0000011664 */
[----:B------:R-:W-:Y:S02]  /*82a0*/  IMAD.SHL.U32 R101, R102, 0x20, RZ ;  /* 0x0000002066657824 */ /* 0x000fe400078e00ff */
[----:B------:R2:W-:Y:S03]  /*82b0*/  STTM.x16 tmem[UR6+0xc0], R36 ;  /* 0x0000c024000079ed */ /* 0x0005e60008240006 */
[----:B-1----:R-:W-:Y:S01]  /*82c0*/  LOP3.LUT R4, R118, 0x100, R101, 0xfe, !PT ;  /* 0x0000010076047812 */ /* 0x002fe200078efe65 */
[----:B------:R-:W-:Y:S06]  /*82d0*/  BRA.U !UP2, `(.L_x_125) ;  /* 0x000000010a907547 */ /* 0x000fec000b800000 */
[----:B------:R-:W-:Y:S02]  /*82e0*/  IMAD.SHL.U32 R6, R3, 0x40, RZ ;  /* 0x0000004003067824 */ /* 0x000fe400078e00ff */
[----:B------:R-:W-:-:S05]  /*82f0*/  IMAD.U32 R5, RZ, RZ, UR17 ;  /* 0x00000011ff057e24 */ /* 0x000fca000f8e00ff */
[----:B------:R-:W-:-:S04]  /*8300*/  LOP3.LUT R5, R5, 0x1fc0, R6, 0xf8, !PT ;  /* 0x00001fc005057812 */ /* 0x000fc800078ef806 */
[----:B------:R-:W-:-:S04]  /*8310*/  IADD3 R11, PT, PT, R5, UR4, R5 ;  /* 0x00000004050b7c10 */ /* 0x000fc8000fffe005 */
[C---:B------:R-:W-:Y:S01]  /*8320*/  IADD3 R7, PT, PT, R11.reuse, 0x18410, RZ ;  /* 0x000184100b077810 */ /* 0x040fe20007ffe0ff */
[C---:B------:R-:W-:Y:S02]  /*8330*/  VIADD R12, R11.reuse, 0x18400 ;  /* 0x000184000b0c7836 */ /* 0x040fe40000000000 */
[C---:B------:R-:W-:Y:S01]  /*8340*/  VIADD R9, R11.reuse, 0x18420 ;  /* 0x000184200b097836 */ /* 0x040fe20000000000 */
[----:B------:R-:W-:Y:S01]  /*8350*/  SHF.R.U32.HI R6, RZ, 0x3, R7 ;  /* 0x00000003ff067819 */ /* 0x000fe20000011607 */
[----:B------:R-:W-:Y:S01]  /*8360*/  VIADD R11, R11, 0x18430 ;  /* 0x000184300b0b7836 */ /* 0x000fe20000000000 */
[----:B------:R-:W-:Y:S02]  /*8370*/  SHF.R.U32.HI R5, RZ, 0x3, R12 ;  /* 0x00000003ff057819 */ /* 0x000fe4000001160c */
[----:B------:R-:W-:Y:S02]  /*8380*/  SHF.R.U32.HI R8, RZ, 0x3, R9 ;  /* 0x00000003ff087819 */ /* 0x000fe40000011609 */
[----:B------:R-:W-:-:S02]  /*8390*/  SHF.R.U32.HI R10, RZ, 0x3, R11 ;  /* 0x00000003ff0a7819 */ /* 0x000fc4000001160b */
[----:B------:R-:W-:Y:S02]  /*83a0*/  LOP3.LUT R5, R12, 0x70, R5, 0x78, !PT ;  /* 0x000000700c057812 */ /* 0x000fe400078e7805 */
[----:B------:R-:W-:Y:S02]  /*83b0*/  LOP3.LUT R6, R7, 0x70, R6, 0x78, !PT ;  /* 0x0000007007067812 */ /* 0x000fe400078e7806 */
[----:B------:R-:W-:Y:S01]  /*83c0*/  LOP3.LUT R8, R9, 0x70, R8, 0x78, !PT ;  /* 0x0000007009087812 */ /* 0x000fe200078e7808 */
[----:B------:R1:W-:Y:S01]  /*83d0*/  STS.128 [R5], R36 ;  /* 0x0000002405007388 */ /* 0x0003e20000000c00 */
[----:B------:R-:W-:-:S03]  /*83e0*/  LOP3.LUT R10, R11, 0x70, R10, 0x78, !PT ;  /* 0x000000700b0a7812 */ /* 0x000fc600078e780a */
[----:B------:R3:W-:Y:S04]  /*83f0*/  STS.128 [R6], R40 ;  /* 0x0000002806007388 */ /* 0x0007e80000000c00 */
[----:B------:R4:W-:Y:S04]  /*8400*/  STS.128 [R8], R44 ;  /* 0x0000002c08007388 */ /* 0x0009e80000000c00 */
[----:B------:R5:W-:Y:S01]  /*8410*/  STS.128 [R10], R48 ;  /* 0x000000300a007388 */ /* 0x000be20000000c00 */
[----:B-12---:R-:W-:Y:S01]  /*8420*/  MOV R36, R68 ;  /* 0x0000004400247202 */ /* 0x006fe20000000f00 */
[----:B------:R-:W-:Y:S01]  /*8430*/  IMAD.MOV.U32 R37, RZ, RZ, R69 ;  /* 0x000000ffff257224 */ /* 0x000fe200078e0045 */
[----:B------:R-:W-:Y:S01]  /*8440*/  MOV R39, R71 ;  /* 0x0000004700277202 */ /* 0x000fe20000000f00 */
[----:B------:R-:W-:Y:S01]  /*8450*/  IMAD.MOV.U32 R38, RZ, RZ, R70 ;  /* 0x000000ffff267224 */ /* 0x000fe200078e0046 */
[----:B---3--:R-:W-:Y:S01]  /*8460*/  MOV R42, R74 ;  /* 0x0000004a002a7202 */ /* 0x008fe20000000f00 */
[----:B------:R-:W-:-:S02]  /*8470*/  IMAD.MOV.U32 R40, RZ, RZ, R72 ;  /* 0x000000ffff287224 */ /* 0x000fc400078e0048 */
[----:B------:R-:W-:Y:S01]  /*8480*/  IMAD.MOV.U32 R41, RZ, RZ, R73 ;  /* 0x000000ffff297224 */ /* 0x000fe200078e0049 */
[----:B----4-:R-:W-:Y:S01]  /*8490*/  MOV R45, R77 ;  /* 0x0000004d002d7202 */ /* 0x010fe20000000f00 */
[----:B------:R-:W-:Y:S02]  /*84a0*/  IMAD.MOV.U32 R43, RZ, RZ, R75 ;  /* 0x000000ffff2b7224 */ /* 0x000fe400078e004b */
[----:B------:R-:W-:Y:S01]  /*84b0*/  IMAD.MOV.U32 R44, RZ, RZ, R76 ;  /* 0x000000ffff2c7224 */ /* 0x000fe200078e004c */
[----:B-----5:R-:W-:Y:S01]  /*84c0*/  MOV R48, R80 ;  /* 0x0000005000307202 */ /* 0x020fe20000000f00 */
[----:B------:R-:W-:Y:S01]  /*84d0*/  IMAD.MOV.U32 R46, RZ, RZ, R78 ;  /* 0x000000ffff2e7224 */ /* 0x000fe200078e004e */
[----:B------:R-:W-:Y:S01]  /*84e0*/  MOV R51, R83 ;  /* 0x0000005300337202 */ /* 0x000fe20000000f00 */
[----:B------:R-:W-:Y:S02]  /*84f0*/  IMAD.MOV.U32 R47, RZ, RZ, R79 ;  /* 0x000000ffff2f7224 */ /* 0x000fe400078e004f */
[----:B------:R-:W-:-:S02]  /*8500*/  IMAD.MOV.U32 R49, RZ, RZ, R81 ;  /* 0x000000ffff317224 */ /* 0x000fc400078e0051 */
[----:B------:R-:W-:-:S07]  /*8510*/  IMAD.MOV.U32 R50, RZ, RZ, R82 ;  /* 0x000000ffff327224 */ /* 0x000fce00078e0052 */
.L_x_125:
[----:B------:R-:W-:-:S13]  /*8520*/  R2UR UR6, R4 ;  /* 0x00000000040672ca */ /* 0x000fda00000e0000 */
[----:B------:R-:W1:Y:S01]  /*8530*/  LDTM.x32 R4, tmem[UR6] ;  /* 0x00000006000479ee */ /* 0x000e6200082c0000 */
[----:B------:R-:W-:Y:S01]  /*8540*/  NOP ;  /* 0x0000000000007918 */ /* 0x000fe20000000000 */
[----:B-1----:R-:W-:Y:S06]  /*8550*/  BAR.SYNC.DEFER_BLOCKING 0x3, 0x100 ;  /* 0x00c4000000007b1d */ /* 0x002fec0000010000 */
[----:B------:R-:W1:Y:S04]  /*8560*/  LDS.128 R68, [UR5+0x20710] ;  /* 0x02071005ff447984 */ /* 0x000e680008000c00 */
[----:B------:R-:W3:Y:S04]  /*8570*/  LDS.128 R96, [UR5+0x20700] ;  /* 0x02070005ff607984 */ /* 0x000ee80008000c00 */
[----:B------:R-:W4:Y:S04]  /*8580*/  LDS.128 R76, [UR5+0x20750] ;  /* 0x02075005ff4c7984 */ /* 0x000f280008000c00 */
[----:B------:R-:W5:Y:S04]  /*8590*/  LDS.128 R80, [UR5+0x20720] ;  /* 0x02072005ff507984 */ /* 0x000f680008000c00 */
[----:B------:R-:W2:Y:S04]  /*85a0*/  LDS.128 R92, [UR5+0x20730] ;  /* 0x02073005ff5c7984 */ /* 0x000ea80008000c00 */
[----:B------:R-:W2:Y:S01]  /*85b0*/  LDS.128 R72, [UR5+0x20740] ;  /* 0x02074005ff487984 */ /* 0x000ea20008000c00 */
[----:B-1----:R-:W-:-:S02]  /*85c0*/  FADD2 R68, R8.F32x2.HI_LO, -R68.F32x2.HI_LO ;  /* 0x800000440844724b */ /* 0x002fc40000000000 */
[----:B------:R-:W-:Y:S02]  /*85d0*/  FADD2 R70, R10.F32x2.HI_LO, -R70.F32x2.HI_LO ;  /* 0x800000460a46724b */ /* 0x000fe40000000000 */
[----:B---3--:R-:W-:Y:S01]  /*85e0*/  FADD2 R4, R4.F32x2.HI_LO, -R96.F32x2.HI_LO ;  /* 0x800000600404724b */ /* 0x008fe20000000000 */
[----:B------:R-:W1:Y:S01]  /*85f0*/  LDS.128 R8, [UR5+0x20770] ;  /* 0x02077005ff087984 */ /* 0x000e620008000c00 */
[----:B------:R-:W-:Y:S02]  /*8600*/  FADD2 R6, R6.F32x2.HI_LO, -R98.F32x2.HI_LO ;  /* 0x800000620606724b */ /* 0x000fe40000000000 */
[----:B------:R-:W-:Y:S01]  /*8610*/  FMUL2 R4, R56.F32x2.HI_LO, R4.F32x2.HI_LO ;  /* 0x000000043804724a */ /* 0x000fe20000000000 */
[----:B------:R-:W3:Y:S01]  /*8620*/  LDS.128 R96, [UR5+0x20760] ;  /* 0x02076005ff607984 */ /* 0x000ee20008000c00 */
[----:B------:R-:W-:Y:S01]  /*8630*/  LOP3.LUT R57, R118, R101, RZ, 0xfc, !PT ;  /* 0x0000006576397212 */ /* 0x000fe200078efcff */
[----:B----4-:R-:W-:Y:S02]  /*8640*/  FADD2 R24, R24.F32x2.HI_LO, -R76.F32x2.HI_LO ;  /* 0x8000004c1818724b */ /* 0x010fe40000000000 */
[----:B-----5:R-:W-:-:S02]  /*8650*/  FADD2 R12, R12.F32x2.HI_LO, -R80.F32x2.HI_LO ;  /* 0x800000500c0c724b */ /* 0x020fc40000000000 */
[----:B------:R-:W-:Y:S02]  /*8660*/  IMAD R57, R102, -0x10, R57 ;  /* 0xfffffff066397824 */ /* 0x000fe400078e0239 */
[----:B------:R-:W-:Y:S02]  /*8670*/  FADD2 R14, R14.F32x2.HI_LO, -R82.F32x2.HI_LO ;  /* 0x800000520e0e724b */ /* 0x000fe40000000000 */
[----:B--2---:R-:W-:Y:S02]  /*8680*/  FADD2 R16, R16.F32x2.HI_LO, -R92.F32x2.HI_LO ;  /* 0x8000005c1010724b */ /* 0x004fe40000000000 */
[----:B------:R-:W-:Y:S01]  /*8690*/  FADD2 R18, R18.F32x2.HI_LO, -R94.F32x2.HI_LO ;  /* 0x8000005e1212724b */ /* 0x000fe20000000000 */
[----:B------:R-:W-:Y:S01]  /*86a0*/  R2UR UR5, R57 ;  /* 0x00000000390572ca */ /* 0x000fe200000e0000 */
[----:B------:R-:W-:Y:S02]  /*86b0*/  FADD2 R26, R26.F32x2.HI_LO, -R78.F32x2.HI_LO ;  /* 0x8000004e1a1a724b */ /* 0x000fe40000000000 */
[----:B------:R-:W-:-:S02]  /*86c0*/  FADD2 R20, R20.F32x2.HI_LO, -R72.F32x2.HI_LO ;  /* 0x800000481414724b */ /* 0x000fc40000000000 */
[----:B------:R-:W-:Y:S02]  /*86d0*/  FADD2 R22, R22.F32x2.HI_LO, -R74.F32x2.HI_LO ;  /* 0x8000004a1616724b */ /* 0x000fe40000000000 */
[----:B------:R-:W-:Y:S02]  /*86e0*/  FMUL2 R78, R84.F32x2.HI_LO, R24.F32x2.HI_LO ;  /* 0x00000018544e724a */ /* 0x000fe40000000000 */
[----:B------:R-:W-:Y:S01]  /*86f0*/  FMUL2 R52, R52.F32x2.HI_LO, R68.F32x2.HI_LO ;  /* 0x000000443434724a */ /* 0x000fe20000000000 */
[----:B------:R-:W-:Y:S01]  /*8700*/  F2FP.F16.F32.PACK_AB R68, R5, R4 ;  /* 0x000000040544723e */ /* 0x000fe200000000ff */
        /* <DEDUP_REMOVED lines=14> */
[----:B-1----:R-:W-:Y:S01]  /*87f0*/  FADD2 R32, R32.F32x2.HI_LO, -R8.F32x2.HI_LO ;  /* 0x800000082020724b */ /* 0x002fe20000000000 */
[----:B------:R-:W-:Y:S01]  /*8800*/  F2FP.F16.F32.PACK_AB R75, R63, R62 ;  /* 0x0000003e3f4b723e */ /* 0x000fe200000000ff */
[----:B------:R-:W-:Y:S01]  /*8810*/  FADD2 R34, R34.F32x2.HI_LO, -R10.F32x2.HI_LO ;  /* 0x8000000a2222724b */ /* 0x000fe20000000000 */
[----:B------:R-:W-:Y:S01]  /*8820*/  F2FP.F16.F32.PACK_AB R79, R87, R86 ;  /* 0x00000056574f723e */ /* 0x000fe200000000ff */
[----:B---3--:R-:W-:Y:S01]  /*8830*/  FADD2 R28, R28.F32x2.HI_LO, -R96.F32x2.HI_LO ;  /* 0x800000601c1c724b */ /* 0x008fe20000000000 */
[----:B------:R-:W-:Y:S01]  /*8840*/  SHF.L.U32 R4, R3, 0x6, RZ ;  /* 0x0000000603047819 */ /* 0x000fe200000006ff */
[----:B------:R-:W-:-:S02]  /*8850*/  FADD2 R30, R30.F32x2.HI_LO, -R98.F32x2.HI_LO ;  /* 0x800000621e1e724b */ /* 0x000fc40000000000 */
[----:B------:R-:W-:Y:S01]  /*8860*/  FMUL2 R20, R88.F32x2.HI_LO, R20.F32x2.HI_LO ;  /* 0x000000145814724a */ /* 0x000fe20000000000 */
[----:B------:R-:W-:Y:S01]  /*8870*/  LOP3.LUT R4, R101, 0x1fc0, R4, 0xf8, !PT ;  /* 0x00001fc065047812 */ /* 0x000fe200078ef804 */
        /* <DEDUP_REMOVED lines=8> */
[----:B------:R-:W-:-:S02]  /*8900*/  F2FP.F16.F32.PACK_AB R83, R35, R34 ;  /* 0x000000222353723e */ /* 0x000fc400000000ff */
[----:B------:R-:W-:Y:S02]  /*8910*/  F2FP.F16.F32.PACK_AB R80, R29, R28 ;  /* 0x0000001c1d50723e */ /* 0x000fe400000000ff */
[----:B------:R-:W-:Y:S02]  /*8920*/  F2FP.F16.F32.PACK_AB R81, R31, R30 ;  /* 0x0000001e1f51723e */ /* 0x000fe400000000ff */
[----:B------:R-:W-:Y:S02]  /*8930*/  IADD3 R4, PT, PT, R4, UR4, R4 ;  /* 0x0000000404047c10 */ /* 0x000fe4000fffe004 */
[----:B------:R1:W-:Y:S02]  /*8940*/  STTM.x16 tmem[UR5+0xe0], R68 ;  /* 0x0000e044000079ed */ /* 0x0003e40008240005 */
[----:B------:R-:W-:Y:S01]  /*8950*/  IADD3 R5, PT, PT, R4, 0x10400, RZ ;  /* 0x0001040004057810 */ /* 0x000fe20007ffe0ff */
[----:B------:R-:W-:Y:S06]  /*8960*/  BRA.U !UP1, `(.L_x_126) ;  /* 0x00000001098c7547 */ /* 0x000fec000b800000 */
[----:B------:R-:W-:-:S05]  /*8970*/  IMAD.SHL.U32 R6, R3, 0x40, RZ ;  /* 0x0000004003067824 */ /* 0x000fca00078e00ff */
        /* <DEDUP_REMOVED lines=18> */
[----:B-12---:R-:W-:Y:S01]  /*8aa0*/  IMAD.MOV.U32 R68, RZ, RZ, R36 ;  /* 0x000000ffff447224 */ /* 0x006fe200078e0024 */
[----:B------:R-:W-:Y:S01]  /*8ab0*/  MOV R69, R37 ;  /* 0x0000002500457202 */ /* 0x000fe20000000f00 */
[----:B------:R-:W-:-:S02]  /*8ac0*/  IMAD.MOV.U32 R70, RZ, RZ, R38 ;  /* 0x000000ffff467224 */ /* 0x000fc400078e0026 */
[----:B------:R-:W-:Y:S01]  /*8ad0*/  IMAD.MOV.U32 R71, RZ, RZ, R39 ;  /* 0x000000ffff477224 */ /* 0x000fe200078e0027 */
[----:B---3--:R-:W-:Y:S01]  /*8ae0*/  MOV R72, R40 ;  /* 0x0000002800487202 */ /* 0x008fe20000000f00 */
[----:B------:R-:W-:Y:S01]  /*8af0*/  IMAD.MOV.U32 R73, RZ, RZ, R41 ;  /* 0x000000ffff497224 */ /* 0x000fe200078e0029 */
[----:B------:R-:W-:Y:S01]  /*8b00*/  MOV R75, R43 ;  /* 0x0000002b004b7202 */ /* 0x000fe20000000f00 */
[----:B------:R-:W-:Y:S01]  /*8b10*/  IMAD.MOV.U32 R74, RZ, RZ, R42 ;  /* 0x000000ffff4a7224 */ /* 0x000fe200078e002a */
[----:B----4-:R-:W-:Y:S01]  /*8b20*/  MOV R78, R46 ;  /* 0x0000002e004e7202 */ /* 0x010fe20000000f00 */
[----:B------:R-:W-:Y:S02]  /*8b30*/  IMAD.MOV.U32 R76, RZ, RZ, R44 ;  /* 0x000000ffff4c7224 */ /* 0x000fe400078e002c */
[----:B------:R-:W-:Y:S01]  /*8b40*/  IMAD.MOV.U32 R77, RZ, RZ, R45 ;  /* 0x000000ffff4d7224 */ /* 0x000fe200078e002d */
[----:B-----5:R-:W-:Y:S01]  /*8b50*/  MOV R81, R49 ;  /* 0x0000003100517202 */ /* 0x020fe20000000f00 */
[----:B------:R-:W-:Y:S01]  /*8b60*/  IMAD.MOV.U32 R79, RZ, RZ, R47 ;  /* 0x000000ffff4f7224 */ /* 0x000fe200078e002f */
[----:B------:R-:W-:Y:S01]  /*8b70*/  MOV R83, R51 ;  /* 0x0000003300537202 */ /* 0x000fe20000000f00 */
[----:B------:R-:W-:-:S02]  /*8b80*/  IMAD.MOV.U32 R80, RZ, RZ, R48 ;  /* 0x000000ffff507224 */ /* 0x000fc400078e0030 */
[----:B------:R-:W-:-:S07]  /*8b90*/  IMAD.MOV.U32 R82, RZ, RZ, R50 ;  /* 0x000000ffff527224 */ /* 0x000fce00078e0032 */
.L_x_126:
[----:B------:R-:W-:Y:S01]  /*8ba0*/  ELECT P1, URZ, PT ;  /* 0x0000000000ff782f */ /* 0x000fe20003820000 */
[C---:B------:R-:W-:Y:S01]  /*8bb0*/  VIADD R6, R4.reuse, 0x10410 ;  /* 0x0001041004067836 */ /* 0x040fe20000000000 */
[----:B------:R-:W-:Y:S01]  /*8bc0*/  SHF.R.U32.HI R8, RZ, 0x3, R5 ;  /* 0x00000003ff087819 */ /* 0x000fe20000011605 */
[C---:B------:R-:W-:Y:S01]  /*8bd0*/  VIADD R7, R4.reuse, 0x10420 ;  /* 0x0001042004077836 */ /* 0x040fe20000000000 */
[----:B------:R-:W2:Y:S01]  /*8be0*/  FENCE.VIEW.ASYNC.T ;  /* 0x00000000000073c6 */ /* 0x000ea20000000200 */
[----:B------:R-:W-:Y:S01]  /*8bf0*/  VIADD R9, R4, 0x10430 ;  /* 0x0001043004097836 */ /* 0x000fe20000000000 */
[----:B------:R-:W-:Y:S02]  /*8c00*/  SHF.R.U32.HI R11, RZ, 0x3, R6 ;  /* 0x00000003ff0b7819 */ /* 0x000fe40000011606 */
[----:B--2---:R-:W-:Y:S02]  /*8c10*/  ELECT P0, URZ, PT ;  /* 0x0000000000ff782f */ /* 0x004fe40003800000 */
[----:B------:R-:W-:Y:S01]  /*8c20*/  LOP3.LUT R5, R5, 0x70, R8, 0x78, !PT ;  /* 0x0000007005057812 */ /* 0x000fe200078e7808 */
[----:B------:R-:W-:Y:S01]  /*8c30*/  BSSY.RECONVERGENT B0, `(.L_x_127) ;  /* 0x0000026000007945 */ /* 0x000fe20003800200 */
[----:B------:R-:W-:-:S02]  /*8c40*/  SHF.R.U32.HI R4, RZ, 0x3, R7 ;  /* 0x00000003ff047819 */ /* 0x000fc40000011607 */
[----:B------:R-:W-:Y:S02]  /*8c50*/  SHF.R.U32.HI R8, RZ, 0x3, R9 ;  /* 0x00000003ff087819 */ /* 0x000fe40000011609 */
[----:B------:R-:W-:Y:S01]  /*8c60*/  LOP3.LUT R10, R6, 0x70, R11, 0x78, !PT ;  /* 0x00000070060a7812 */ /* 0x000fe200078e780b */
[----:B------:R-:W-:Y:S01]  /*8c70*/  @P1 IMAD.MOV.U32 R6, RZ, RZ, 0x1 ;  /* 0x00000001ff061424 */ /* 0x000fe200078e00ff */
[----:B------:R-:W-:Y:S01]  /*8c80*/  LOP3.LUT R4, R7, 0x70, R4, 0x78, !PT ;  /* 0x0000007007047812 */ /* 0x000fe200078e7804 */
[----:B------:R-:W-:Y:S01]  /*8c90*/  @!P2 IMAD.MOV.U32 R7, RZ, RZ, 0x1 ;  /* 0x00000001ff07a424 */ /* 0x000fe200078e00ff */
[----:B------:R-:W-:Y:S01]  /*8ca0*/  LOP3.LUT R8, R9, 0x70, R8, 0x78, !PT ;  /* 0x0000007009087812 */ /* 0x000fe200078e7808 */
[----:B------:R2:W-:Y:S01]  /*8cb0*/  @P1 SYNCS.ARRIVE.TRANS64.RED.ART0 RZ, [UR22], R6 ;  /* 0x00000006ffff19a7 */ /* 0x0005e20008500416 */
[----:B------:R3:W-:Y:S04]  /*8cc0*/  STS.128 [R5], R68 ;  /* 0x0000004405007388 */ /* 0x0007e80000000c00 */
[----:B------:R3:W-:Y:S04]  /*8cd0*/  STS.128 [R10], R72 ;  /* 0x000000480a007388 */ /* 0x0007e80000000c00 */
[----:B------:R3:W-:Y:S04]  /*8ce0*/  STS.128 [R4], R76 ;  /* 0x0000004c04007388 */ /* 0x0007e80000000c00 */
[----:B------:R3:W-:Y:S01]  /*8cf0*/  STS.128 [R8], R80 ;  /* 0x0000005008007388 */ /* 0x0007e20000000c00 */
[----:B------:R4:W-:Y:S06]  /*8d00*/  MEMBAR.ALL.CTA ;  /* 0x0000000000007992 */ /* 0x0009ec0000008000 */
[----:B----4-:R-:W4:Y:S01]  /*8d10*/  FENCE.VIEW.ASYNC.S ;  /* 0x00000000000073c6 */ /* 0x010f220000000000 */
[----:B--2---:R-:W-:Y:S01]  /*8d20*/  @P0 IMAD.MOV.U32 R6, RZ, RZ, 0x1 ;  /* 0x00000001ff060424 */ /* 0x004fe200078e00ff */
[----:B----4-:R-:W-:Y:S06]  /*8d30*/  BAR.SYNC.DEFER_BLOCKING 0x3, 0x100 ;  /* 0x00c4000000007b1d */ /* 0x010fec0000010000 */
[----:B------:R3:W-:Y:S01]  /*8d40*/  @!P2 SYNCS.ARRIVE.TRANS64.ART0 RZ, [UR4+0x38], R7 ;  /* 0x00003807ffffa9a7 */ /* 0x0007e20008500004 */
[----:B------:R3:W-:Y:S01]  /*8d50*/  @P0 SYNCS.ARRIVE.TRANS64.RED.ART0 RZ, [UR19], R6 ;  /* 0x00000006ffff09a7 */ /* 0x0007e20008500413 */
[----:B------:R-:W-:-:S13]  /*8d60*/  ISETP.NE.AND P0, PT, R100, RZ, PT ;  /* 0x000000ff6400720c */ /* 0x000fda0003f05270 */
[----:B------:R-:W-:Y:S05]  /*8d70*/  @P0 BRA `(.L_x_128) ;  /* 0x0000000000440947 */ /* 0x000fea0003800000 */
[----:B------:R-:W-:Y:S01]  /*8d80*/  UIADD3 UR5, UPT, UPT, UR4, 0x118, URZ ;  /* 0x0000011804057890 */ /* 0x000fe2000fffe0ff */
[----:B---3--:R-:W-:Y:S01]  /*8d90*/  IMAD.MOV.U32 R4, RZ, RZ, 0x4000 ;  /* 0x00004000ff047424 */ /* 0x008fe200078e00ff */
[----:B------:R-:W-:Y:S01]  /*8da0*/  ULEA UR6, UR20, UR4, 0xe ;  /* 0x0000000414067291 */ /* 0x000fe2000f8e70ff */
[----:B------:R-:W-:Y:S01]  /*8db0*/  PLOP3.LUT P0, PT, PT, PT, PT, 0x80, 0x8 ;  /* 0x000000000008781c */ /* 0x000fe20003f0f070 */
[----:B------:R-:W-:Y:S01]  /*8dc0*/  UPRMT UR5, UR24, 0x654, UR5 ;  /* 0x0000065418057896 */ /* 0x000fe20008000005 */
[----:B------:R2:W-:Y:S01]  /*8dd0*/  SYNCS.ARRIVE.TRANS64.RED RZ, [R117+URZ], R4 ;  /* 0x0000000475ff79a7 */ /* 0x0005e200080004ff */
[----:B------:R-:W-:Y:S01]  /*8de0*/  UIADD3 UR6, UPT, UPT, UR6, 0x18400, URZ ;  /* 0x0001840006067890 */ /* 0x000fe2000fffe0ff */
[----:B------:R-:W-:-:S03]  /*8df0*/  UMOV UR9, 0x400 ;  /* 0x0000040000097882 */ /* 0x000fc60000000000 */
[----:B------:R-:W-:Y:S01]  /*8e00*/  UPRMT UR6, UR24, 0x654, UR6 ;  /* 0x0000065418067896 */ /* 0x000fe20008000006 */
[----:B--2---:R-:W-:Y:S01]  /*8e10*/  IMAD.U32 R117, RZ, RZ, UR5 ;  /* 0x00000005ff757e24 */ /* 0x004fe2000f8e00ff */
[----:B------:R-:W-:-:S04]  /*8e20*/  UIADD3 UR5, UPT, UPT, UR4, 0x10400, URZ ;  /* 0x0001040004057890 */ /* 0x000fc8000fffe0ff */
[----:B------:R-:W-:-:S15]  /*8e30*/  R2UR UR7, R117 ;  /* 0x00000000750772ca */ /* 0x000fde00000e0000 */
.L_x_129:
[----:B------:R-:W-:Y:S01]  /*8e40*/  @P0 ELECT P1, URZ, PT ;  /* 0x0000000000ff082f */ /* 0x000fe20003820000 */
[----:B------:R2:W-:-:S12]  /*8e50*/  UBLKCP.S.S [UR6], [UR5], UR9 ;  /* 0x00000006050073ba */ /* 0x0005d80008000609 */
[----:B------:R-:W-:Y:S02]  /*8e60*/  @P1 PLOP3.LUT P0, PT, P1, PT, PT, 0x8, 0x80 ;  /* 0x000000000080181c */ /* 0x000fe40000f0e170 */
[----:B------:R-:W-:-:S11]  /*8e70*/  PLOP3.LUT P1, PT, PT, PT, PT, 0x8, 0x80 ;  /* 0x000000000080781c */ /* 0x000fd60003f2e170 */
[----:B--2---:R-:W-:Y:S05]  /*8e80*/  @P0 BRA.U.ANY `(.L_x_129) ;  /* 0xfffffffd00ec0947 */ /* 0x004fea000393ffff */
.L_x_128:
[----:B------:R-:W-:Y:S05]  /*8e90*/  BSYNC.RECONVERGENT B0 ;  /* 0x0000000000007941 */ /* 0x000fea0003800200 */
.L_x_127:
[----:B------:R-:W-:Y:S02]  /*8ea0*/  UIADD3 UR15, UPT, UPT, UR15, 0x1, URZ ;  /* 0x000000010f0f7890 */ /* 0x000fe4000fffe0ff */
[----:B------:R-:W-:Y:S02]  /*8eb0*/  UIADD3 UR14, UPT, UPT, UR14, 0x1, URZ ;  /* 0x000000010e0e7890 */ /* 0x000fe4000fffe0ff */
[----:B------:R-:W-:Y:S02]  /*8ec0*/  UISETP.NE.AND UP0, UPT, UR15, URZ, UPT ;  /* 0x000000ff0f00728c */ /* 0x000fe4000bf05270 */
[----:B------:R-:W-:Y:S02]  /*8ed0*/  ULOP3.LUT UR12, UR12, 0x1, URZ, 0x3c, !UPT ;  /* 0x000000010c0c7892 */ /* 0x000fe4000f8e3cff */
[----:B------:R-:W-:Y:S02]  /*8ee0*/  ULOP3.LUT UR18, UR18, 0x1, URZ, 0x3c, !UPT ;  /* 0x0000000112127892 */ /* 0x000fe4000f8e3cff */
[----:B------:R-:W-:-:S02]  /*8ef0*/  ULOP3.LUT UR13, UR13, 0x1, URZ, 0x3c, !UPT ;  /* 0x000000010d0d7892 */ /* 0x000fc4000f8e3cff */
[----:B------:R-:W-:Y:S01]  /*8f00*/  ULOP3.LUT UR10, UR10, 0x1, URZ, 0x3c, !UPT ;  /* 0x000000010a0a7892 */ /* 0x000fe2000f8e3cff */
[----:B------:R-:W-:Y:S11]  /*8f10*/  BRA.U UP0, `(.L_x_130) ;  /* 0xffffffdd005c7547 */ /* 0x000ff6000b83ffff */
.L_x_118:
[----:B------:R-:W2:Y:S01]  /*8f20*/  S2UR UR4, SR_CgaCtaId ;  /* 0x00000000000479c3 */ /* 0x000ea20000008800 */
[----:B------:R-:W-:-:S07]  /*8f30*/  UMOV UR6, 0x400 ;  /* 0x0000040000067882 */ /* 0x000fce0000000000 */
[----:B------:R-:W1:Y:S01]  /*8f40*/  S2UR UR10, SR_CTAID.X ;  /* 0x00000000000a79c3 */ /* 0x000e620000002500 */
[----:B--2---:R-:W-:-:S05]  /*8f50*/  IMAD.U32 R3, RZ, RZ, UR4 ;  /* 0x00000004ff037e24 */ /* 0x004fca000f8e00ff */
[----:B------:R-:W-:Y:S01]  /*8f60*/  R2UR UR4, R3 ;  /* 0x00000000030472ca */ /* 0x000fe200000e0000 */
[----:B------:R2:W-:-:S12]  /*8f70*/  STL [R1], R3 ;  /* 0x0000000301007387 */ /* 0x0005d80000100800 */
[----:B------:R-:W-:-:S09]  /*8f80*/  ULEA UR6, UR4, UR6, 0x18 ;  /* 0x0000000604067291 */ /* 0x000fd2000f8ec0ff */
[----:B------:R-:W5:Y:S01]  /*8f90*/  SYNCS.PHASECHK.TRANS64.TRYWAIT P0, [UR6+0x70], RZ ;  /* 0x000070ffff0075a7 */ /* 0x000f620008001106 */
[----:B--2---:R-:W2:Y:S02]  /*8fa0*/  S2R R3, SR_TID.X ;  /* 0x0000000000037919 */ /* 0x004ea40000002100 */
[----:B-1234-:R-:W-:-:S04]  /*8fb0*/  LOP3.LUT R4, R3, 0x80, RZ, 0xc0, !PT ;  /* 0x0000008003047812 */ /* 0x01efc800078ec0ff */
[----:B------:R-:W-:Y:S01]  /*8fc0*/  R2UR UR4, R4 ;  /* 0x00000000040472ca */ /* 0x000fe200000e0000 */
[C---:B------:R-:W-:Y:S02]  /*8fd0*/  IMAD.U32 R4, R3.reuse, 0x10000, RZ ;  /* 0x0001000003047824 */ /* 0x040fe400078e00ff */
[----:B------:R-:W-:-:S05]  /*8fe0*/  IMAD.SHL.U32 R3, R3, 0x40, RZ ;  /* 0x0000004003037824 */ /* 0x000fca00078e00ff */
[----:B------:R-:W-:-:S05]  /*8ff0*/  LOP3.LUT R36, R3, 0x1fc0, RZ, 0xc0, !PT ;  /* 0x00001fc003247812 */ /* 0x000fca00078ec0ff */
[----:B------:R-:W-:Y:S01]  /*9000*/  USHF.R.U32.HI UR4, URZ, 0x7, UR4 ;  /* 0x00000007ff047899 */ /* 0x000fe20008011604 */
[----:B------:R-:W-:-:S03]  /*9010*/  VIADD R36, R36, UR6 ;  /* 0x0000000624247c36 */ /* 0x000fc60008000000 */
[----:B------:R-:W-:-:S06]  /*9020*/  USHF.L.U32 UR9, UR4, 0x5, URZ ;  /* 0x0000000504097899 */ /* 0x000fcc00080006ff */
[----:B------:R-:W-:-:S05]  /*9030*/  IMAD.U32 R37, RZ, RZ, UR9 ;  /* 0x00000009ff257e24 */ /* 0x000fca000f8e00ff */
[----:B------:R-:W-:-:S04]  /*9040*/  LOP3.LUT R37, R37, 0x600000, R4, 0xf8, !PT ;  /* 0x0060000025257812 */ /* 0x000fc800078ef804 */
[----:B------:R-:W-:-:S04]  /*9050*/  LOP3.LUT R4, R37, 0x80, RZ, 0xfc, !PT ;  /* 0x0000008025047812 */ /* 0x000fc800078efcff */
[----:B------:R-:W-:Y:S01]  /*9060*/  R2UR UR5, R4 ;  /* 0x00000000040572ca */ /* 0x000fe200000e0000 */
[----:B-----5:R-:W-:-:S14]  /*9070*/  @!P0 BRA `(.L_x_131) ;  /* 0x0000002c00d08947 */ /* 0x020fdc0003800000 */
.L_x_250:
[----:B-1----:R-:W1:Y:S01]  /*9080*/  LDTM.x32 R4, tmem[UR5] ;  /* 0x00000005000479ee */ /* 0x002e6200082c0000 */
[C---:B------:R-:W-:Y:S01]  /*9090*/  VIADD R38, R36.reuse, 0x6400 ;  /* 0x0000640024267836 */ /* 0x040fe20000000000 */
[----:B------:R-:W-:Y:S01]  /*90a0*/  NOP ;  /* 0x0000000000007918 */ /* 0x000fe20000000000 */
[C---:B------:R-:W-:Y:S01]  /*90b0*/  VIADD R44, R36.reuse, 0x6410 ;  /* 0x00006410242c7836 */ /* 0x040fe20000000000 */
[----:B------:R-:W-:Y:S01]  /*90c0*/  UIADD3 UR5, UPT, UPT, UR4, 0x1, URZ ;  /* 0x0000000104057890 */ /* 0x000fe2000fffe0ff */
[C---:B------:R-:W-:Y:S01]  /*90d0*/  VIADD R42, R36.reuse, 0x6420 ;  /* 0x00006420242a7836 */ /* 0x040fe20000000000 */
[----:B------:R-:W-:Y:S01]  /*90e0*/  SHF.R.U32.HI R41, RZ, 0x3, R38 ;  /* 0x00000003ff297819 */ /* 0x000fe20000011626 */
[----:B------:R-:W-:Y:S01]  /*90f0*/  VIADD R40, R36, 0x6430 ;  /* 0x0000643024287836 */ /* 0x000fe20000000000 */
[----:B------:R-:W-:Y:S01]  /*9100*/  SHF.R.U32.HI R45, RZ, 0x3, R44 ;  /* 0x00000003ff2d7819 */ /* 0x000fe2000001162c */
[----:B------:R-:W2:Y:S01]  /*9110*/  S2UR UR12, SR_CTAID.Z ;  /* 0x00000000000c79c3 */ /* 0x000ea20000002700 */
[----:B------:R-:W-:Y:S01]  /*9120*/  SHF.R.U32.HI R39, RZ, 0x3, R42 ;  /* 0x00000003ff277819 */ /* 0x000fe2000001162a */
[----:B------:R-:W-:Y:S01]  /*9130*/  IMAD.U32 R52, RZ, RZ, UR5 ;  /* 0x00000005ff347e24 */ /* 0x000fe2000f8e00ff */
[----:B------:R-:W-:Y:S01]  /*9140*/  SHF.R.U32.HI R43, RZ, 0x3, R40 ;  /* 0x00000003ff2b7819 */ /* 0x000fe20000011628 */
[----:B------:R-:W-:Y:S01]  /*9150*/  USHF.L.U32 UR10, UR10, 0x7, URZ ;  /* 0x000000070a0a7899 */ /* 0x000fe200080006ff */
[----:B------:R-:W-:Y:S01]  /*9160*/  LOP3.LUT R41, R38, 0x30, R41, 0x78, !PT ;  /* 0x0000003026297812 */ /* 0x000fe200078e7829 */
[----:B------:R-:W-:Y:S01]  /*9170*/  IMAD.U32 R38, RZ, RZ, UR4 ;  /* 0x00000004ff267e24 */ /* 0x000fe2000f8e00ff */
[----:B------:R-:W-:Y:S01]  /*9180*/  LOP3.LUT R45, R44, 0x30, R45, 0x78, !PT ;  /* 0x000000302c2d7812 */ /* 0x000fe200078e782d */
[----:B------:R-:W3:Y:S01]  /*9190*/  S2UR UR11, SR_CTAID.Y ;  /* 0x00000000000b79c3 */ /* 0x000ee20000002600 */
[----:B------:R-:W-:Y:S01]  /*91a0*/  LOP3.LUT R39, R42, 0x30, R39, 0x78, !PT ;  /* 0x000000302a277812 */ /* 0x000fe200078e7827 */
[----:B------:R-:W-:Y:S01]  /*91b0*/  IMAD R41, R38, 0x2000, R41 ;  /* 0x0000200026297824 */ /* 0x000fe200078e0229 */
[----:B------:R-:W-:Y:S01]  /*91c0*/  LOP3.LUT R43, R40, 0x30, R43, 0x78, !PT ;  /* 0x00000030282b7812 */ /* 0x000fe200078e782b */
[----:B------:R-:W-:Y:S01]  /*91d0*/  IMAD R40, R38, 0x2000, R45 ;  /* 0x0000200026287824 */ /* 0x000fe200078e022d */
[----:B------:R-:W-:Y:S01]  /*91e0*/  R2UR UR7, R0 ;  /* 0x00000000000772ca */ /* 0x000fe200000e0000 */
[C---:B------:R-:W-:Y:S01]  /*91f0*/  IMAD R39, R38.reuse, 0x2000, R39 ;  /* 0x0000200026277824 */ /* 0x040fe200078e0227 */
[----:B-1----:R-:W-:Y:S01]  /*9200*/  F2FP.F16.F32.PACK_AB R11, R11, R10 ;  /* 0x0000000a0b0b723e */ /* 0x002fe200000000ff */
[----:B------:R-:W-:Y:S01]  /*9210*/  IMAD R38, R38, 0x2000, R43 ;  /* 0x0000200026267824 */ /* 0x000fe200078e022b */
[----:B------:R-:W-:-:S02]  /*9220*/  F2FP.F16.F32.PACK_AB R19, R19, R18 ;  /* 0x000000121313723e */ /* 0x000fc400000000ff */
[----:B------:R-:W-:Y:S02]  /*9230*/  F2FP.F16.F32.PACK_AB R10, R9, R8 ;  /* 0x00000008090a723e */ /* 0x000fe400000000ff */
[----:B------:R-:W-:Y:S02]  /*9240*/  F2FP.F16.F32.PACK_AB R27, R27, R26 ;  /* 0x0000001a1b1b723e */ /* 0x000fe400000000ff */
[----:B------:R-:W-:Y:S02]  /*9250*/  F2FP.F16.F32.PACK_AB R18, R17, R16 ;  /* 0x000000101112723e */ /* 0x000fe400000000ff */
[----:B------:R-:W-:Y:S01]  /*9260*/  F2FP.F16.F32.PACK_AB R9, R7, R6 ;  /* 0x000000060709723e */ /* 0x000fe200000000ff */
[----:B------:R-:W-:Y:S01]  /*9270*/  ULOP3.LUT UP0, UR13, UR7, 0x3, URZ, 0xc0, !UPT ;  /* 0x00000003070d7892 */ /* 0x000fe2000f80c0ff */
[----:B------:R-:W-:Y:S01]  /*9280*/  F2FP.F16.F32.PACK_AB R8, R5, R4 ;  /* 0x000000040508723e */ /* 0x000fe200000000ff */
[----:B------:R-:W-:Y:S01]  /*9290*/  USHF.L.U32 UR7, UR4, 0xc, URZ ;  /* 0x0000000c04077899 */ /* 0x000fe200080006ff */
[----:B------:R-:W-:-:S02]  /*92a0*/  F2FP.F16.F32.PACK_AB R35, R35, R34 ;  /* 0x000000222323723e */ /* 0x000fc400000000ff */
[----:B------:R-:W-:Y:S01]  /*92b0*/  F2FP.F16.F32.PACK_AB R26, R25, R24 ;  /* 0x00000018191a723e */ /* 0x000fe200000000ff */
[----:B------:R1:W-:Y:S01]  /*92c0*/  STS.128 [R41], R8 ;  /* 0x0000000829007388 */ /* 0x0003e20000000c00 */
[----:B------:R-:W-:Y:S02]  /*92d0*/  F2FP.F16.F32.PACK_AB R17, R15, R14 ;  /* 0x0000000e0f11723e */ /* 0x000fe400000000ff */
[----:B------:R-:W-:Y:S02]  /*92e0*/  F2FP.F16.F32.PACK_AB R16, R13, R12 ;  /* 0x0000000c0d10723e */ /* 0x000fe400000000ff */
[----:B------:R-:W-:Y:S02]  /*92f0*/  F2FP.F16.F32.PACK_AB R34, R33, R32 ;  /* 0x000000202122723e */ /* 0x000fe400000000ff */
[----:B------:R-:W-:Y:S01]  /*9300*/  F2FP.F16.F32.PACK_AB R25, R23, R22 ;  /* 0x000000161719723e */ /* 0x000fe200000000ff */
[----:B------:R1:W-:Y:S01]  /*9310*/  STS.128 [R40], R16 ;  /* 0x0000001028007388 */ /* 0x0003e20000000c00 */
[----:B------:R-:W-:-:S02]  /*9320*/  F2FP.F16.F32.PACK_AB R24, R21, R20 ;  /* 0x000000141518723e */ /* 0x000fc400000000ff */
[----:B------:R-:W-:Y:S02]  /*9330*/  F2FP.F16.F32.PACK_AB R33, R31, R30 ;  /* 0x0000001e1f21723e */ /* 0x000fe400000000ff */
[----:B------:R-:W-:Y:S01]  /*9340*/  F2FP.F16.F32.PACK_AB R32, R29, R28 ;  /* 0x0000001c1d20723e */ /* 0x000fe200000000ff */
[----:B------:R1:W-:Y:S04]  /*9350*/  STS.128 [R39], R24 ;  /* 0x0000001827007388 */ /* 0x0003e80000000c00 */
[----:B------:R1:W-:Y:S01]  /*9360*/  STS.128 [R38], R32 ;  /* 0x0000002026007388 */ /* 0x0003e20000000c00 */
[----:B------:R4:W-:Y:S06]  /*9370*/  MEMBAR.ALL.CTA ;  /* 0x0000000000007992 */ /* 0x0009ec0000008000 */
[----:B----4-:R-:W4:Y:S02]  /*9380*/  FENCE.VIEW.ASYNC.S ;  /* 0x00000000000073c6 */ /* 0x010f240000000000 */
[----:B----4-:R1:W-:Y:S06]  /*9390*/  BAR.SYNC.DEFER_BLOCKING R52, 0x80 ;  /* 0x000200340000751d */ /* 0x0103ec0000010000 */
[----:B--23--:R-:W-:Y:S05]  /*93a0*/  BRA.U UP0, `(.L_x_132) ;  /* 0x0000000100207547 */ /* 0x00cfea000b800000 */
[----:B------:R-:W2:Y:S01]  /*93b0*/  LDCU.64 UR4, c[0x0][0x348] ;  /* 0x00006900ff0477ac */ /* 0x000ea20008000a00 */
[----:B------:R-:W-:-:S04]  /*93c0*/  UIADD3 UR8, UPT, UPT, UR6, UR7, UR7 ;  /* 0x0000000706087290 */ /* 0x000fc8000fffe007 */
[----:B------:R-:W-:Y:S02]  /*93d0*/  UIADD3 UR8, UPT, UPT, UR8, 0x6400, URZ ;  /* 0x0000640008087890 */ /* 0x000fe4000fffe0ff */
[----:B--2---:R-:W-:-:S04]  /*93e0*/  UIADD3 UR4, UP0, UPT, UR4, 0x500, URZ ;  /* 0x0000050004047890 */ /* 0x004fc8000ff1e0ff */
[----:B------:R-:W-:-:S09]  /*93f0*/  UIADD3.X UR5, UPT, UPT, URZ, UR5, URZ, UP0, !UPT ;  /* 0x00000005ff057290 */ /* 0x000fd200087fe4ff */
[----:B------:R2:W-:Y:S01]  /*9400*/  UTMASTG.4D [UR8], [UR4], desc[URZ] ;  /* 0x0000ff08040073b5 */ /* 0x0005e20008019000 */
[----:B------:R2:W-:Y:S06]  /*9410*/  BAR.ARV R52, 0xa0 ;  /* 0x000280340000751d */ /* 0x0005ec0000002000 */
[----:B------:R-:W-:Y:S01]  /*9420*/  NOP ;  /* 0x0000000000007918 */ /* 0x000fe20000000000 */
.L_x_132:
[----:B------:R3:W-:Y:S06]  /*9430*/  MEMBAR.ALL.CTA ;  /* 0x0000000000007992 */ /* 0x0007ec0000008000 */
[----:B---3--:R-:W3:Y:S01]  /*9440*/  FENCE.VIEW.ASYNC.S ;  /* 0x00000000000073c6 */ /* 0x008ee20000000000 */
[----:B--2---:R-:W-:Y:S01]  /*9450*/  R2UR UR5, R2 ;  /* 0x00000000020572ca */ /* 0x004fe200000e0000 */
[----:B---3--:R2:W-:Y:S01]  /*9460*/  BAR.SYNC.DEFER_BLOCKING R52, 0xa0 ;  /* 0x000280340000751d */ /* 0x0085e20000010000 */
[----:B------:R-:W-:Y:S01]  /*9470*/  ELECT P0, URZ, PT ;  /* 0x0000000000ff782f */ /* 0x000fe20003800000 */
[----:B------:R-:W-:-:S10]  /*9480*/  UIADD3 UR4, UPT, UPT, UR6, 0x80, URZ ;  /* 0x0000008006047890 */ /* 0x000fd4000fffe0ff */
[----:B------:R-:W-:Y:S02]  /*9490*/  UPRMT UR4, UR5, 0x654, UR4 ;  /* 0x0000065405047896 */ /* 0x000fe40008000004 */
[----:B------:R-:W-:Y:S01]  /*94a0*/  @P0 IMAD.MOV.U32 R4, RZ, RZ, 0x1 ;  /* 0x00000001ff040424 */ /* 0x000fe200078e00ff */
[----:B------:R-:W-:-:S06]  /*94b0*/  NOP ;  /* 0x0000000000007918 */ /* 0x000fcc0000000000 */
[----:B------:R2:W-:Y:S01]  /*94c0*/  @P0 SYNCS.ARRIVE.TRANS64.RED.ART0 RZ, [UR4], R4 ;  /* 0x00000004ffff09a7 */ /* 0x0005e20008500404 */
[----:B------:R-:W-:Y:S01]  /*94d0*/  R2UR UR4, R37 ;  /* 0x00000000250472ca */ /* 0x000fe200000e0000 */
[----:B------:R-:W3:Y:S02]  /*94e0*/  SYNCS.PHASECHK.TRANS64.TRYWAIT P0, [UR6+0x78], RZ ;  /* 0x000078ffff0075a7 */ /* 0x000ee40008001106 */
[----:B--23--:R-:W-:-:S12]  /*94f0*/  @!P0 BRA `(.L_x_133) ;  /* 0x0000002800c88947 */ /* 0x00cfd80003800000 */
.L_x_252:
[----:B-12---:R-:W1:Y:S01]  /*9500*/  LDTM.x32 R4, tmem[UR4+0x140] ;  /* 0x00014004000479ee */ /* 0x006e6200082c0000 */
[----:B------:R-:W1:Y:S01]  /*9510*/  LDCU UR4, c[0x0][0x990] ;  /* 0x00013200ff0477ac */ /* 0x000e620008000800 */
[C---:B------:R-:W-:Y:S01]  /*9520*/  VIADD R53, R36.reuse, 0x2400 ;  /* 0x0000240024357836 */ /* 0x040fe20000000000 */
[----:B------:R-:W-:Y:S01]  /*9530*/  NOP ;  /* 0x0000000000007918 */ /* 0x000fe20000000000 */
[C---:B------:R-:W-:Y:S01]  /*9540*/  VIADD R54, R36.reuse, 0x2410 ;  /* 0x0000241024367836 */ /* 0x040fe20000000000 */
[----:B------:R-:W-:Y:S01]  /*9550*/  UISETP.NE.AND UP0, UPT, UR13, URZ, UPT ;  /* 0x000000ff0d00728c */ /* 0x000fe2000bf05270 */
[C---:B------:R-:W-:Y:S01]  /*9560*/  VIADD R56, R36.reuse, 0x2430 ;  /* 0x0000243024387836 */ /* 0x040fe20000000000 */
[----:B------:R-:W-:Y:S01]  /*9570*/  SHF.R.U32.HI R38, RZ, 0x3, R53 ;  /* 0x00000003ff267819 */ /* 0x000fe20000011635 */
[----:B------:R-:W-:Y:S01]  /*9580*/  VIADD R55, R36, 0x2420 ;  /* 0x0000242024377836 */ /* 0x000fe20000000000 */
[----:B------:R-:W-:Y:S02]  /*9590*/  SHF.R.U32.HI R37, RZ, 0x3, R54 ;  /* 0x00000003ff257819 */ /* 0x000fe40000011636 */
[----:B------:R-:W-:-:S02]  /*95a0*/  LOP3.LUT R53, R53, 0x30, R38, 0x78, !PT ;  /* 0x0000003035357812 */ /* 0x000fc400078e7826 */
[----:B------:R-:W-:Y:S01]  /*95b0*/  LOP3.LUT R54, R54, 0x30, R37, 0x78, !PT ;  /* 0x0000003036367812 */ /* 0x000fe200078e7825 */
[----:B-1----:R-:W-:Y:S02]  /*95c0*/  FMUL2 R34, R34.F32x2.HI_LO, UR4.F32 ;  /* 0x0000000422227c4a */ /* 0x002fe40009000000 */
[----:B------:R-:W-:Y:S02]  /*95d0*/  FMUL2 R32, R32.F32x2.HI_LO, UR4.F32 ;  /* 0x0000000420207c4a */ /* 0x000fe40009000000 */
[----:B------:R-:W-:Y:S02]  /*95e0*/  FMUL2 R30, R30.F32x2.HI_LO, UR4.F32 ;  /* 0x000000041e1e7c4a */ /* 0x000fe40009000000 */
[----:B------:R-:W-:Y:S02]  /*95f0*/  FMUL2 R28, R28.F32x2.HI_LO, UR4.F32 ;  /* 0x000000041c1c7c4a */ /* 0x000fe40009000000 */
[----:B------:R-:W-:Y:S02]  /*9600*/  FMUL2 R26, R26.F32x2.HI_LO, UR4.F32 ;  /* 0x000000041a1a7c4a */ /* 0x000fe40009000000 */
[----:B------:R-:W-:-:S02]  /*9610*/  FMUL2 R24, R24.F32x2.HI_LO, UR4.F32 ;  /* 0x0000000418187c4a */ /* 0x000fc40009000000 */
[----:B------:R-:W-:Y:S02]  /*9620*/  FMUL2 R22, R22.F32x2.HI_LO, UR4.F32 ;  /* 0x0000000416167c4a */ /* 0x000fe40009000000 */
[----:B------:R-:W-:Y:S02]  /*9630*/  FMUL2 R20, R20.F32x2.HI_LO, UR4.F32 ;  /* 0x0000000414147c4a */ /* 0x000fe40009000000 */
[----:B------:R-:W-:Y:S01]  /*9640*/  FMUL2 R38, R18.F32x2.HI_LO, UR4.F32 ;  /* 0x0000000412267c4a */ /* 0x000fe20009000000 */
[----:B------:R-:W-:Y:S01]  /*9650*/  F2FP.F16.F32.PACK_AB R19, R35, R34 ;  /* 0x000000222313723e */ /* 0x000fe200000000ff */
[----:B------:R-:W-:Y:S01]  /*9660*/  FMUL2 R40, R16.F32x2.HI_LO, UR4.F32 ;  /* 0x0000000410287c4a */ /* 0x000fe20009000000 */
[----:B------:R-:W-:Y:S01]  /*9670*/  F2FP.F16.F32.PACK_AB R18, R33, R32 ;  /* 0x000000202112723e */ /* 0x000fe200000000ff */
[----:B------:R-:W-:Y:S01]  /*9680*/  FMUL2 R42, R14.F32x2.HI_LO, UR4.F32 ;  /* 0x000000040e2a7c4a */ /* 0x000fe20009000000 */
[----:B------:R-:W-:Y:S01]  /*9690*/  F2FP.F16.F32.PACK_AB R15, R27, R26 ;  /* 0x0000001a1b0f723e */ /* 0x000fe200000000ff */
[----:B------:R-:W-:Y:S01]  /*96a0*/  FMUL2 R36, R12.F32x2.HI_LO, UR4.F32 ;  /* 0x000000040c247c4a */ /* 0x000fe20009000000 */
[----:B------:R-:W-:Y:S01]  /*96b0*/  SHF.R.U32.HI R12, RZ, 0x3, R55 ;  /* 0x00000003ff0c7819 */ /* 0x000fe20000011637 */
[----:B------:R-:W-:Y:S01]  /*96c0*/  FMUL2 R44, R10.F32x2.HI_LO, UR4.F32 ;  /* 0x000000040a2c7c4a */ /* 0x000fe20009000000 */
[----:B------:R-:W-:Y:S01]  /*96d0*/  SHF.R.U32.HI R11, RZ, 0x3, R56 ;  /* 0x00000003ff0b7819 */ /* 0x000fe20000011638 */
[----:B------:R-:W-:Y:S01]  /*96e0*/  FMUL2 R46, R8.F32x2.HI_LO, UR4.F32 ;  /* 0x00000004082e7c4a */ /* 0x000fe20009000000 */
[----:B------:R-:W-:Y:S01]  /*96f0*/  LOP3.LUT R55, R55, 0x30, R12, 0x78, !PT ;  /* 0x0000003037377812 */ /* 0x000fe200078e780c */
[----:B------:R-:W-:Y:S01]  /*9700*/  FMUL2 R48, R6.F32x2.HI_LO, UR4.F32 ;  /* 0x0000000406307c4a */ /* 0x000fe20009000000 */
[----:B------:R-:W-:Y:S01]  /*9710*/  LOP3.LUT R56, R56, 0x30, R11, 0x78, !PT ;  /* 0x0000003038387812 */ /* 0x000fe200078e780b */
[----:B------:R-:W-:Y:S01]  /*9720*/  FMUL2 R50, R4.F32x2.HI_LO, UR4.F32 ;  /* 0x0000000404327c4a */ /* 0x000fe20009000000 */
[----:B------:R-:W-:Y:S01]  /*9730*/  UIADD3 UR4, UPT, UPT, UR7, UR7, URZ ;  /* 0x0000000707047290 */ /* 0x000fe2000fffe0ff */
[----:B------:R-:W-:-:S02]  /*9740*/  F2FP.F16.F32.PACK_AB R7, R45, R44 ;  /* 0x0000002c2d07723e */ /* 0x000fc400000000ff */
[----:B------:R-:W-:Y:S02]  /*9750*/  F2FP.F16.F32.PACK_AB R6, R47, R46 ;  /* 0x0000002e2f06723e */ /* 0x000fe400000000ff */
[----:B------:R-:W-:Y:S02]  /*9760*/  F2FP.F16.F32.PACK_AB R5, R49, R48 ;  /* 0x000000303105723e */ /* 0x000fe400000000ff */
[----:B------:R-:W-:Y:S02]  /*9770*/  F2FP.F16.F32.PACK_AB R4, R51, R50 ;  /* 0x000000323304723e */ /* 0x000fe400000000ff */
[----:B------:R-:W-:Y:S02]  /*9780*/  F2FP.F16.F32.PACK_AB R11, R39, R38 ;  /* 0x00000026270b723e */ /* 0x000fe400000000ff */
[----:B------:R-:W-:Y:S01]  /*9790*/  F2FP.F16.F32.PACK_AB R10, R41, R40 ;  /* 0x00000028290a723e */ /* 0x000fe200000000ff */
[----:B------:R1:W-:Y:S01]  /*97a0*/  STS.128 [R53+UR4], R4 ;  /* 0x0000000435007988 */ /* 0x0003e20008000c04 */
[----:B------:R-:W-:-:S02]  /*97b0*/  F2FP.F16.F32.PACK_AB R9, R43, R42 ;  /* 0x0000002a2b09723e */ /* 0x000fc400000000ff */
[----:B------:R-:W-:Y:S02]  /*97c0*/  F2FP.F16.F32.PACK_AB R8, R37, R36 ;  /* 0x000000242508723e */ /* 0x000fe400000000ff */
[----:B------:R-:W-:Y:S02]  /*97d0*/  F2FP.F16.F32.PACK_AB R14, R25, R24 ;  /* 0x00000018190e723e */ /* 0x000fe400000000ff */
[----:B------:R-:W-:Y:S01]  /*97e0*/  F2FP.F16.F32.PACK_AB R13, R23, R22 ;  /* 0x00000016170d723e */ /* 0x000fe200000000ff */
[----:B------:R1:W-:Y:S01]  /*97f0*/  STS.128 [R54+UR4], R8 ;  /* 0x0000000836007988 */ /* 0x0003e20008000c04 */
[----:B------:R-:W-:Y:S02]  /*9800*/  F2FP.F16.F32.PACK_AB R12, R21, R20 ;  /* 0x00000014150c723e */ /* 0x000fe400000000ff */
[----:B------:R-:W-:Y:S02]  /*9810*/  F2FP.F16.F32.PACK_AB R17, R31, R30 ;  /* 0x0000001e1f11723e */ /* 0x000fe400000000ff */
[----:B------:R-:W-:Y:S01]  /*9820*/  F2FP.F16.F32.PACK_AB R16, R29, R28 ;  /* 0x0000001c1d10723e */ /* 0x000fe200000000ff */
[----:B------:R1:W-:Y:S04]  /*9830*/  STS.128 [R55+UR4], R12 ;  /* 0x0000000c37007988 */ /* 0x0003e80008000c04 */
[----:B------:R1:W-:Y:S01]  /*9840*/  STS.128 [R56+UR4], R16 ;  /* 0x0000001038007988 */ /* 0x0003e20008000c04 */
[----:B------:R2:W-:Y:S06]  /*9850*/  MEMBAR.ALL.CTA ;  /* 0x0000000000007992 */ /* 0x0005ec0000008000 */
[----:B--2---:R-:W2:Y:S02]  /*9860*/  FENCE.VIEW.ASYNC.S ;  /* 0x00000000000073c6 */ /* 0x004ea40000000000 */
[----:B--2---:R1:W-:Y:S06]  /*9870*/  BAR.SYNC.DEFER_BLOCKING R52, 0x80 ;  /* 0x000200340000751d */ /* 0x0043ec0000010000 */
[----:B------:R-:W-:Y:S05]  /*9880*/  BRA.U UP0, `(.L_x_134) ;  /* 0x0000000100387547 */ /* 0x000fea000b800000 */
[----:B------:R-:W2:Y:S01]  /*9890*/  LDCU.64 UR4, c[0x0][0x348] ;  /* 0x00006900ff0477ac */ /* 0x000ea20008000a00 */
[----:B-1----:R-:W-:Y:S01]  /*98a0*/  LOP3.LUT R4, R3, 0x2000, RZ, 0xc0, !PT ;  /* 0x0000200003047812 */ /* 0x002fe200078ec0ff */
[----:B------:R-:W-:Y:S01]  /*98b0*/  IMAD.U32 R3, RZ, RZ, UR6 ;  /* 0x00000006ff037e24 */ /* 0x000fe2000f8e00ff */
[----:B------:R-:W-:-:S04]  /*98c0*/  PLOP3.LUT P0, PT, PT, PT, PT, 0x80, 0x8 ;  /* 0x000000000008781c */ /* 0x000fc80003f0f070 */
[----:B------:R-:W-:Y:S01]  /*98d0*/  IADD3 R3, PT, PT, R3, 0x2400, R4 ;  /* 0x0000240003037810 */ /* 0x000fe20007ffe004 */
[----:B--2---:R-:W-:-:S04]  /*98e0*/  UIADD3 UR4, UP0, UPT, UR4, 0x580, URZ ;  /* 0x0000058004047890 */ /* 0x004fc8000ff1e0ff */
[----:B------:R-:W-:-:S12]  /*98f0*/  UIADD3.X UR5, UPT, UPT, URZ, UR5, URZ, UP0, !UPT ;  /* 0x00000005ff057290 */ /* 0x000fd800087fe4ff */
.L_x_135:
[----:B------:R-:W-:Y:S02]  /*9900*/  PLOP3.LUT P1, PT, P1, P0, PT, 0xf2, 0x2f ;  /* 0x00000000002f781c */ /* 0x000fe40000f21e72 */
[----:B------:R-:W-:-:S08]  /*9910*/  @P0 R2UR P1, UR8, R3 ;  /* 0x00000000030802ca */ /* 0x000fd00000020000 */
[----:B------:R-:W-:Y:S02]  /*9920*/  @P0 PLOP3.LUT P0, PT, P1, PT, PT, 0x80, 0x8 ;  /* 0x000000000008081c */ /* 0x000fe40000f0f070 */
[----:B------:R-:W-:-:S03]  /*9930*/  PLOP3.LUT P1, PT, PT, PT, PT, 0x80, 0x8 ;  /* 0x000000000008781c */ /* 0x000fc60003f2f070 */
[----:B------:R1:W-:Y:S08]  /*9940*/  UTMASTG.4D [UR8], [UR4], desc[URZ] ;  /* 0x0000ff08040073b5 */ /* 0x0003f00008019000 */
[----:B-1----:R-:W-:Y:S05]  /*9950*/  @P0 BRA.U.ANY `(.L_x_135) ;  /* 0xfffffffd00e80947 */ /* 0x002fea000393ffff */
[----:B------:R2:W-:Y:S06]  /*9960*/  BAR.ARV R52, 0xa0 ;  /* 0x000280340000751d */ /* 0x0005ec0000002000 */
.L_x_134:
[----:B------:R3:W-:Y:S06]  /*9970*/  MEMBAR.ALL.CTA ;  /* 0x0000000000007992 */ /* 0x0007ec0000008000 */
[----:B---3--:R-:W3:Y:S01]  /*9980*/  FENCE.VIEW.ASYNC.S ;  /* 0x00000000000073c6 */ /* 0x008ee20000000000 */
[----:B------:R-:W-:Y:S01]  /*9990*/  R2UR UR5, R2 ;  /* 0x00000000020572ca */ /* 0x000fe200000e0000 */
[----:B---3--:R3:W-:Y:S01]  /*99a0*/  BAR.SYNC.DEFER_BLOCKING R52, 0xa0 ;  /* 0x000280340000751d */ /* 0x0087e20000010000 */
[----:B------:R-:W-:Y:S01]  /*99b0*/  ELECT P0, URZ, PT ;  /* 0x0000000000ff782f */ /* 0x000fe20003800000 */
[----:B------:R-:W-:-:S10]  /*99c0*/  UIADD3 UR4, UPT, UPT, UR6, 0x88, URZ ;  /* 0x0000008806047890 */ /* 0x000fd4000fffe0ff */
[----:B------:R-:W-:Y:S02]  /*99d0*/  UPRMT UR4, UR5, 0x654, UR4 ;  /* 0x0000065405047896 */ /* 0x000fe40008000004 */
[----:B------:R-:W-:Y:S01]  /*99e0*/  @P0 IMAD.MOV.U32 R3, RZ, RZ, 0x1 ;  /* 0x00000001ff030424 */ /* 0x000fe200078e00ff */
[----:B------:R-:W-:-:S06]  /*99f0*/  NOP ;  /* 0x0000000000007918 */ /* 0x000fcc0000000000 */
[----:B------:R3:W-:Y:S01]  /*9a00*/  @P0 SYNCS.ARRIVE.TRANS64.RED.ART0 RZ, [UR4], R3 ;  /* 0x00000003ffff09a7 */ /* 0x0007e20008500404 */
[----:B------:R-:W-:Y:S06]  /*9a10*/  BAR.ARV 0x5, 0x1a0 ;  /* 0x0146800000007b1d */ /* 0x000fec0000002000 */
[----:B------:R-:W-:Y:S05]  /*9a20*/  BRA `(.L_x_136) ;  /* 0x0000000000407947 */ /* 0x000fea0003800000 */
.L_x_116:
[----:B------:R-:W-:Y:S05]  /*9a30*/  @!P3 BRA `(.L_x_137) ;  /* 0x000000000038b947 */ /* 0x000fea0003800000 */
[----:B------:R1:W5:Y:S01]  /*9a40*/  LDL R3, [R1] ;  /* 0x0000000001037983 */ /* 0x0003620000100800 */
[----:B------:R-:W5:Y:S01]  /*9a50*/  S2UR UR4, SR_CgaCtaId ;  /* 0x00000000000479c3 */ /* 0x000f620000008800 */
[----:B------:R-:W-:-:S13]  /*9a60*/  ELECT P0, URZ, PT ;  /* 0x0000000000ff782f */ /* 0x000fda0003800000 */
[----:B-12-4-:R-:W-:Y:S01]  /*9a70*/  @P0 MOV R4, 0x400 ;  /* 0x0000040000040802 */ /* 0x016fe20000000f00 */
[----:B-----5:R-:W-:-:S05]  /*9a80*/  @P0 IMAD.U32 R3, RZ, RZ, UR4 ;  /* 0x00000004ff030e24 */ /* 0x020fca000f8e00ff */
[----:B------:R-:W-:Y:S01]  /*9a90*/  @P0 LEA R4, R3, R4, 0x18 ;  /* 0x0000000403040211 */ /* 0x000fe200078ec0ff */
[----:B------:R1:W-:Y:S02]  /*9aa0*/  @P0 STL [R1], R3 ;  /* 0x0000000301000387 */ /* 0x0003e40000100800 */
[----:B-1----:R-:W-:-:S05]  /*9ab0*/  IMAD.MOV.U32 R3, RZ, RZ, 0x20 ;  /* 0x00000020ff037424 */ /* 0x002fca00078e00ff */
[----:B------:R-:W-:-:S04]  /*9ac0*/  @P0 IADD3 R6, PT, PT, -R3, 0x100000, RZ ;  /* 0x0010000003060810 */ /* 0x000fc80007ffe1ff */
[C---:B------:R-:W-:Y:S02]  /*9ad0*/  @P0 SHF.L.U32 R7, R6.reuse, 0xb, RZ ;  /* 0x0000000b06070819 */ /* 0x040fe400000006ff */
[----:B------:R-:W-:-:S05]  /*9ae0*/  @P0 SHF.L.U32 R6, R6, 0x1, RZ ;  /* 0x0000000106060819 */ /* 0x000fca00000006ff */
[----:B------:R1:W-:Y:S04]  /*9af0*/  @P0 STS.64 [R4+URZ+0xe8], R6 ;  /* 0x0000e80604000988 */ /* 0x0003e80008000aff */
[----:B------:R-:W2:Y:S02]  /*9b00*/  FENCE.VIEW.ASYNC.S ;  /* 0x00000000000073c6 */ /* 0x000ea40000000000 */
[----:B--2---:R-:W2:Y:S02]  /*9b10*/  SYNCS.CCTL.IVALL ;  /* 0x00000000000079b1 */ /* 0x004ea40000000000 */
.L_x_137:
[----:B--2---:R-:W-:Y:S01]  /*9b20*/  NOP ;  /* 0x0000000000007918 */ /* 0x004fe20000000000 */
.L_x_136:
[----:B------:R-:W-:-:S13]  /*9b30*/  R2UR UR4, R0 ;  /* 0x00000000000472ca */ /* 0x000fda00000e0000 */
[----:B------:R-:W-:Y:S01]  /*9b40*/  UISETP.GT.U32.AND UP0, UPT, UR4, 0x3, UPT ;  /* 0x000000030400788c */ /* 0x000fe2000bf04070 */
[----:B------:R-:W-:Y:S10]  /*9b50*/  @!P3 BRA `(.L_x_138) ;  /* 0x000000000038b947 */ /* 0x000ff40003800000 */
[----:B-1--4-:R1:W4:Y:S01]  /*9b60*/  LDL R4, [R1] ;  /* 0x0000000001047983 */ /* 0x0123220000100800 */
[----:B------:R-:W4:Y:S01]  /*9b70*/  S2UR UR4, SR_CgaCtaId ;  /* 0x00000000000479c3 */ /* 0x000f220000008800 */
[----:B------:R-:W-:Y:S01]  /*9b80*/  ELECT P0, URZ, PT ;  /* 0x0000000000ff782f */ /* 0x000fe20003800000 */
[----:B------:R-:W-:-:S12]  /*9b90*/  IMAD.MOV.U32 R0, RZ, RZ, 0x20 ;  /* 0x00000020ff007424 */ /* 0x000fd800078e00ff */
[----:B---3--:R-:W-:Y:S01]  /*9ba0*/  @P0 MOV R3, 0x400 ;  /* 0x0000040000030802 */ /* 0x008fe20000000f00 */
[----:B----4-:R-:W-:-:S05]  /*9bb0*/  @P0 IMAD.U32 R4, RZ, RZ, UR4 ;  /* 0x00000004ff040e24 */ /* 0x010fca000f8e00ff */
[----:B------:R-:W-:Y:S01]  /*9bc0*/  @P0 LEA R3, R4, R3, 0x18 ;  /* 0x0000000304030211 */ /* 0x000fe200078ec0ff */
[----:B------:R3:W-:Y:S02]  /*9bd0*/  @P0 STL [R1], R4 ;  /* 0x0000000401000387 */ /* 0x0007e40000100800 */
[----:B---3--:R-:W-:-:S04]  /*9be0*/  @P0 IADD3 R4, PT, PT, -R0, 0x100000, RZ ;  /* 0x0010000000040810 */ /* 0x008fc80007ffe1ff */
[C---:B------:R-:W-:Y:S02]  /*9bf0*/  @P0 SHF.L.U32 R5, R4.reuse, 0xb, RZ ;  /* 0x0000000b04050819 */ /* 0x040fe400000006ff */
[----:B------:R-:W-:-:S05]  /*9c00*/  @P0 SHF.L.U32 R4, R4, 0x1, RZ ;  /* 0x0000000104040819 */ /* 0x000fca00000006ff */
[----:B------:R1:W-:Y:S04]  /*9c10*/  @P0 STS.64 [R3+URZ+0xe8], R4 ;  /* 0x0000e80403000988 */ /* 0x0003e80008000aff */
[----:B------:R-:W3:Y:S02]  /*9c20*/  FENCE.VIEW.ASYNC.S ;  /* 0x00000000000073c6 */ /* 0x000ee40000000000 */
[----:B---3--:R-:W3:Y:S02]  /*9c30*/  SYNCS.CCTL.IVALL ;  /* 0x00000000000079b1 */ /* 0x008ee40000000000 */
.L_x_138:
[----:B---3--:R-:W-:Y:S01]  /*9c40*/  NOP ;  /* 0x0000000000007918 */ /* 0x008fe20000000000 */
[----:B------:R-:W-:Y:S05]  /*9c50*/  BRA.U UP0, `(.L_x_139) ;  /* 0x0000000900ac7547 */ /* 0x000fea000b800000 */
[----:B------:R-:W-:Y:S01]  /*9c60*/  NOP ;  /* 0x0000000000007918 */ /* 0x000fe20000000000 */
.L_x_140:
[----:B------:R-:W-:Y:S05]  /*9c70*/  WARPSYNC.ALL ;  /* 0x0000000000007948 */ /* 0x000fea0003800000 */
[----:B------:R-:W-:-:S04]  /*9c80*/  NOP ;  /* 0x0000000000007918 */ /* 0x000fc80000000000 */
[----:B------:R-:W3:Y:S02]  /*9c90*/  USETMAXREG.TRY_ALLOC.CTAPOOL UP0, 0x88 ;  /* 0x00000088000079c8 */ /* 0x000ee40008000600 */
[----:B---3--:R-:W-:-:S13]  /*9ca0*/  PLOP3.LUT P0, PT, PT, PT, UP0, 0x80, 0x8 ;  /* 0x000000000008781c */ /* 0x008fda0003f0f008 */
[----:B------:R-:W-:Y:S05]  /*9cb0*/  @!P0 BRA `(.L_x_140) ;  /* 0xfffffffc00ec8947 */ /* 0x000fea000383ffff */
[----:B-1----:R-:W1:Y:S01]  /*9cc0*/  S2R R3, SR_TID.X ;  /* 0x0000000000037919 */ /* 0x002e620000002100 */
[----:B------:R-:W-:Y:S05]  /*9cd0*/  WARPSYNC.ALL ;  /* 0x0000000000007948 */ /* 0x000fea0003800000 */
[----:B------:R-:W-:Y:S01]  /*9ce0*/  NOP ;  /* 0x0000000000007918 */ /* 0x000fe20000000000 */
[----:B------:R-:W3:Y:S01]  /*9cf0*/  S2UR UR7, SR_CTAID.Z ;  /* 0x00000000000779c3 */ /* 0x000ee20000002700 */
[----:B------:R-:W5:Y:S01]  /*9d00*/  LDCU UR9, c[0x0][0x380] ;  /* 0x00007000ff0977ac */ /* 0x000f620008000800 */
[----:B------:R-:W3:Y:S06]  /*9d10*/  LDCU.128 UR12, c[0x0][0x4a0] ;  /* 0x00009400ff0c77ac */ /* 0x000eec0008000c00 */
[----:B------:R-:W2:Y:S01]  /*9d20*/  S2UR UR16, SR_CTAID.Y ;  /* 0x00000000001079c3 */ /* 0x000ea20000002600 */
[----:B-----5:R-:W-:-:S02]  /*9d30*/  UIADD3 UR6, UPT, UPT, -UR9, URZ, URZ ;  /* 0x000000ff09067290 */ /* 0x020fc4000fffe1ff */
[----:B------:R-:W-:Y:S02]  /*9d40*/  UIADD3 UR8, UPT, UPT, UR9, -0x1, URZ ;  /* 0xffffffff09087890 */ /* 0x000fe4000fffe0ff */
[----:B------:R-:W-:Y:S02]  /*9d50*/  USHF.R.S32.HI UR6, URZ, 0x1f, UR6 ;  /* 0x0000001fff067899 */ /* 0x000fe40008011406 */
[----:B---3--:R-:W-:Y:S01]  /*9d60*/  UIMAD.WIDE.U32 UR4, UR7, UR14, URZ ;  /* 0x0000000e070472a5 */ /* 0x008fe2000f8e00ff */
[----:B-1----:R-:W-:Y:S01]  /*9d70*/  SHF.R.U32.HI R0, RZ, 0x5, R3 ;  /* 0x00000005ff007819 */ /* 0x002fe20000011603 */
[----:B------:R-:W-:Y:S02]  /*9d80*/  ULEA.HI UR6, UR6, -UR9, URZ, 0x7 ;  /* 0x8000000906067291 */ /* 0x000fe4000f8f38ff */
[----:B------:R-:W-:Y:S01]  /*9d90*/  UIMAD UR5, UR7, UR15, UR5 ;  /* 0x0000000f070572a4 */ /* 0x000fe2000f8e0205 */
[----:B------:R-:W-:Y:S01]  /*9da0*/  LOP3.LUT R0, R0, 0x3, RZ, 0xc0, !PT ;  /* 0x0000000300007812 */ /* 0x000fe200078ec0ff */
[----:B------:R-:W-:-:S02]  /*9db0*/  USHF.R.S32.HI UR7, URZ, 0x1f, UR8 ;  /* 0x0000001fff077899 */ /* 0x000fc40008011408 */
[----:B------:R-:W-:Y:S02]  /*9dc0*/  UISETP.GT.AND UP0, UPT, UR9, URZ, UPT ;  /* 0x000000ff0900728c */ /* 0x000fe4000bf04270 */
[----:B------:R-:W-:Y:S01]  /*9dd0*/  ULEA.HI UR8, UR7, UR8, URZ, 0x7 ;  /* 0x0000000807087291 */ /* 0x000fe2000f8f38ff */
[----:B------:R-:W1:Y:S01]  /*9de0*/  SHFL.IDX PT, R0, R0, RZ, 0x1f ;  /* 0x00001fff00007589 */ /* 0x000e6200000e0000 */
[----:B------:R-:W-:Y:S02]  /*9df0*/  USHF.R.S32.HI UR7, URZ, 0x7, UR6 ;  /* 0x00000007ff077899 */ /* 0x000fe40008011406 */
[----:B------:R-:W-:Y:S02]  /*9e00*/  ULEA.HI.SX32 UR6, UR8, 0x1, 0x19 ;  /* 0x0000000108067891 */ /* 0x000fe4000f8fcaff */
[----:B------:R-:W-:Y:S02]  /*9e10*/  UIADD3 UR7, UPT, UPT, -UR7, URZ, URZ ;  /* 0x000000ff07077290 */ /* 0x000fe4000fffe1ff */
[----:B--2---:R-:W-:-:S04]  /*9e20*/  UIMAD.WIDE.U32 UR10, UR16, UR12, UR4 ;  /* 0x0000000c100a72a5 */ /* 0x004fc8000f8e0004 */
[----:B------:R-:W-:Y:S01]  /*9e30*/  UIMAD UR16, UR16, UR13, UR11 ;  /* 0x0000000d101072a4 */ /* 0x000fe2000f8e020b */
[----:B------:R-:W-:Y:S02]  /*9e40*/  @!UP0 UMOV UR6, UR7 ;  /* 0x0000000700068c82 */ /* 0x000fe40008000000 */
[----:B------:R-:W-:Y:S01]  /*9e50*/  UISETP.GE.AND UP0, UPT, UR6, 0x1, UPT ;  /* 0x000000010600788c */ /* 0x000fe2000bf06270 */
[----:B------:R-:W-:Y:S08]  /*9e60*/  BAR.SYNC.DEFER_BLOCKING 0x5, 0x1a0 ;  /* 0x0146800000007b1d */ /* 0x000ff00000010000 */
[----:B------:R-:W-:Y:S05]  /*9e70*/  BRA.U !UP0, `(.L_x_141) ;  /* 0x0000000908087547 */ /* 0x000fea000b800000 */
[----:B----4-:R-:W2:Y:S01]  /*9e80*/  LDL.LU R4, [R1] ;  /* 0x0000000001047983 */ /* 0x010ea20000300800 */
[----:B------:R-:W3:Y:S01]  /*9e90*/  S2UR UR8, SR_CgaCtaId ;  /* 0x00000000000879c3 */ /* 0x000ee20000008800 */
[----:B------:R-:W-:Y:S01]  /*9ea0*/  R2UR UR5, R2 ;  /* 0x00000000020572ca */ /* 0x000fe200000e0000 */
[C---:B------:R-:W-:Y:S01]  /*9eb0*/  IMAD.SHL.U32 R39, R3.reuse, 0x10, RZ ;  /* 0x0000001003277824 */ /* 0x040fe200078e00ff */
[----:B------:R-:W-:Y:S01]  /*9ec0*/  UMOV UR4, 0x400 ;  /* 0x0000040000047882 */ /* 0x000fe20000000000 */
[----:B------:R-:W-:Y:S01]  /*9ed0*/  IMAD.U32 R40, R3, 0x10000, RZ ;  /* 0x0001000003287824 */ /* 0x000fe200078e00ff */
[----:B------:R-:W-:Y:S01]  /*9ee0*/  CS2R R36, SRZ ;  /* 0x0000000000247805 */ /* 0x000fe2000001ff00 */
[----:B------:R-:W-:Y:S01]  /*9ef0*/  UIADD3 UR9, UPT, UPT, -UR6, URZ, URZ ;  /* 0x000000ff06097290 */ /* 0x000fe2000fffe1ff */
[----:B------:R-:W-:Y:S01]  /*9f00*/  LOP3.LUT R39, R39, 0x7f0, RZ, 0xc0, !PT ;  /* 0x000007f027277812 */ /* 0x000fe200078ec0ff */
[----:B------:R-:W4:Y:S01]  /*9f10*/  LDCU.64 UR14, c[0x0][0x488] ;  /* 0x00009100ff0e77ac */ /* 0x000f220008000a00 */
[----:B------:R-:W-:Y:S01]  /*9f20*/  LOP3.LUT R40, R40, 0x600000, RZ, 0xc0, !PT ;  /* 0x0060000028287812 */ /* 0x000fe200078ec0ff */
[----:B------:R-:W-:-:S03]  /*9f30*/  UMOV UR7, 0x7 ;  /* 0x0000000700077882 */ /* 0x000fc60000000000 */
[----:B------:R-:W-:Y:S01]  /*9f40*/  LOP3.LUT R40, R40, 0x20, RZ, 0xfc, !PT ;  /* 0x0000002028287812 */ /* 0x000fe200078efcff */
[----:B---3--:R-:W-:-:S04]  /*9f50*/  ULEA UR8, UR8, UR4, 0x18 ;  /* 0x0000000408087291 */ /* 0x008fc8000f8ec0ff */
[----:B------:R-:W-:Y:S02]  /*9f60*/  UIADD3 UR12, UPT, UPT, UR8, 0x98, URZ ;  /* 0x00000098080c7890 */ /* 0x000fe4000fffe0ff */
[----:B------:R-:W-:Y:S01]  /*9f70*/  VIADD R38, R39, UR8 ;  /* 0x0000000827267c36 */ /* 0x000fe20008000000 */
[----:B------:R-:W-:Y:S02]  /*9f80*/  UIADD3 UR13, UPT, UPT, UR8, 0x20800, URZ ;  /* 0x00020800080d7890 */ /* 0x000fe4000fffe0ff */
[----:B------:R-:W-:Y:S01]  /*9f90*/  UPRMT UR12, UR5, 0x654, UR12 ;  /* 0x00000654050c7896 */ /* 0x000fe2000800000c */
[----:B--2---:R-:W-:-:S05]  /*9fa0*/  IMAD.SHL.U32 R42, R4, 0x1000, RZ ;  /* 0x00001000042a7824 */ /* 0x004fca00078e00ff */
[----:B----4-:R-:W-:-:S07]  /*9fb0*/  SHF.R.S32.HI R3, RZ, 0x1f, R42 ;  /* 0x0000001fff037819 */ /* 0x010fce000001142a */
.L_x_147:
[----:B------:R-:W-:Y:S02]  /*9fc0*/  SHF.L.U32 R4, R36, 0x1f, RZ ;  /* 0x0000001f24047819 */ /* 0x000fe400000006ff */
[----:B------:R-:W-:Y:S02]  /*9fd0*/  R2UR UR4, R40 ;  /* 0x00000000280472ca */ /* 0x000fe400000e0000 */
[----:B------:R-:W2:Y:S02]  /*9fe0*/  SYNCS.PHASECHK.TRANS64.TRYWAIT P0, [UR8+0x90], R4 ;  /* 0x00009004ff0075a7 */ /* 0x000ea40008001108 */
[----:B-12---:R-:W-:Y:S11]  /*9ff0*/  @!P0 BRA `(.L_x_142) ;  /* 0x0000002000208947 */ /* 0x006ff60003800000 */
.L_x_254:
[----:B--2---:R-:W2:Y:S01]  /*a000*/  LDTM.x32 R4, tmem[UR4] ;  /* 0x00000004000479ee */ /* 0x004ea200082c0000 */
[----:B------:R-:W-:Y:S01]  /*a010*/  ELECT P0, URZ, PT ;  /* 0x0000000000ff782f */ /* 0x000fe20003800000 */
[----:B------:R-:W-:Y:S01]  /*a020*/  NOP ;  /* 0x0000000000007918 */ /* 0x000fe20000000000 */
[----:B------:R-:W-:-:S04]  /*a030*/  UIADD3 UR9, UPT, UPT, UR9, 0x1, URZ ;  /* 0x0000000109097890 */ /* 0x000fc8000fffe0ff */
[----:B------:R-:W-:-:S07]  /*a040*/  UISETP.NE.AND UP0, UPT, UR9, URZ, UPT ;  /* 0x000000ff0900728c */ /* 0x000fce000bf05270 */
[----:B------:R-:W-:Y:S01]  /*a050*/  @P0 IMAD.MOV.U32 R2, RZ, RZ, 0x1 ;  /* 0x00000001ff020424 */ /* 0x000fe200078e00ff */
[----:B--2---:R-:W-:-:S03]  /*a060*/  NOP ;  /* 0x0000000000007918 */ /* 0x004fc60000000000 */
[----:B------:R2:W-:Y:S01]  /*a070*/  @P0 SYNCS.ARRIVE.TRANS64.RED.ART0 RZ, [UR12], R2 ;  /* 0x00000002ffff09a7 */ /* 0x0005e2000850040c */
[--C-:B------:R-:W-:Y:S01]  /*a080*/  IADD3 R41, P1, P0, R42, UR10, R37.reuse ;  /* 0x0000000a2a297c10 */ /* 0x100fe2000f83e025 */
[----:B------:R3:W-:Y:S04]  /*a090*/  STS.128 [R39+UR8+0x20800], R4 ;  /* 0x0208000427007988 */ /* 0x0007e80008000c08 */
[----:B------:R3:W-:Y:S01]  /*a0a0*/  STS.128 [R39+UR8+0x21000], R8 ;  /* 0x0210000827007988 */ /* 0x0007e20008000c08 */
[----:B------:R4:W-:Y:S06]  /*a0b0*/  MEMBAR.ALL.CTA ;  /* 0x0000000000007992 */ /* 0x0009ec0000008000 */
[----:B----4-:R-:W4:Y:S01]  /*a0c0*/  FENCE.VIEW.ASYNC.S ;  /* 0x00000000000073c6 */ /* 0x010f220000000000 */
[----:B--2---:R-:W-:-:S04]  /*a0d0*/  SHF.R.S32.HI R2, RZ, 0x1f, R37 ;  /* 0x0000001fff027819 */ /* 0x004fc80000011425 */
[----:B------:R-:W-:Y:S01]  /*a0e0*/  IADD3.X R2, PT, PT, R3, UR16, R2, P1, P0 ;  /* 0x0000001003027c10 */ /* 0x000fe20008fe0402 */
[----:B----4-:R-:W-:Y:S01]  /*a0f0*/  BAR.SYNC.DEFER_BLOCKING 0x4, 0x80 ;  /* 0x0102000000007b1d */ /* 0x010fe20000010000 */
[----:B-1----:R-:W-:Y:S02]  /*a100*/  ISETP.NE.AND P1, PT, R0, RZ, PT ;  /* 0x000000ff0000720c */ /* 0x002fe40003f25270 */
[----:B------:R-:W-:-:S04]  /*a110*/  LEA R44, P0, R41, UR14, 0x2 ;  /* 0x0000000e292c7c11 */ /* 0x000fc8000f8010ff */
[----:B------:R-:W-:-:S07]  /*a120*/  LEA.HI.X R45, R41, UR15, R2, 0x2, P0 ;  /* 0x0000000f292d7c11 */ /* 0x000fce00080f1402 */
[----:B---3--:R-:W-:Y:S05]  /*a130*/  @P1 BRA `(.L_x_143) ;  /* 0x00000000001c1947 */ /* 0x008fea0003800000 */
[----:B------:R-:W-:-:S13]  /*a140*/  ELECT P0, URZ, PT ;  /* 0x0000000000ff782f */ /* 0x000fda0003800000 */
[----:B------:R-:W-:Y:S01]  /*a150*/  @P0 R2UR.BROADCAST UR4, R44 ;  /* 0x000000002c0402ca */ /* 0x000fe200008e0000 */
[----:B------:R-:W-:Y:S01]  /*a160*/  UMOV UR6, 0x100 ;  /* 0x0000010000067882 */ /* 0x000fe20000000000 */
[----:B------:R-:W-:-:S13]  /*a170*/  @P0 R2UR.BROADCAST UR5, R45 ;  /* 0x000000002d0502ca */ /* 0x000fda00008e0000 */
[----:B------:R1:W-:Y:S01]  /*a180*/  UBLKRED.G.S.ADD.F32.RN [UR4], [UR13], UR6 ;  /* 0x000000040d0073bb */ /* 0x0003e200080a0406 */
[----:B------:R0:W-:Y:S01]  /*a190*/  UTMACMDFLUSH ;  /* 0x00000000000079b7 */ /* 0x0001e20000000000 */
[----:B-1----:R-:W-:-:S04]  /*a1a0*/  DEPBAR.LE SB0, 0x3 ;  /* 0x000080c00000791a */ /* 0x002fc80000000000 */
.L_x_143:
[----:B------:R-:W-:Y:S01]  /*a1b0*/  UIADD3 UR5, UPT, UPT, UR7, -0x2, URZ ;  /* 0xfffffffe07057890 */ /* 0x000fe2000fffe0ff */
[----:B------:R-:W-:Y:S03]  /*a1c0*/  BAR.SYNC.DEFER_BLOCKING 0x4, 0x80 ;  /* 0x0102000000007b1d */ /* 0x000fe60000010000 */
[----:B------:R-:W-:-:S04]  /*a1d0*/  USHF.R.S32.HI UR4, URZ, 0x1f, UR5 ;  /* 0x0000001fff047899 */ /* 0x000fc80008011405 */
[----:B------:R-:W-:-:S04]  /*a1e0*/  ULEA.HI UR4, UR4, UR5, URZ, 0x2 ;  /* 0x0000000504047291 */ /* 0x000fc8000f8f10ff */
[----:B------:R-:W-:-:S04]  /*a1f0*/  ULOP3.LUT UR4, UR4, 0xfffffffc, URZ, 0xc0, !UPT ;  /* 0xfffffffc04047892 */ /* 0x000fc8000f8ec0ff */
[----:B------:R-:W-:-:S06]  /*a200*/  UIADD3 UR4, UPT, UPT, UR5, -UR4, URZ ;  /* 0x8000000405047290 */ /* 0x000fcc000fffe0ff */
[----:B------:R-:W-:-:S04]  /*a210*/  MOV R5, UR4 ;  /* 0x0000000400057c02 */ /* 0x000fc80008000f00 */
[----:B------:R-:W-:-:S05]  /*a220*/  LEA R5, R5, R38, 0xc ;  /* 0x0000002605057211 */ /* 0x000fca00078e60ff */
[----:B------:R1:W-:Y:S04]  /*a230*/  STS.128 [R5+0x20800], R12 ;  /* 0x0208000c05007388 */ /* 0x0003e80000000c00 */
[----:B------:R1:W-:Y:S01]  /*a240*/  STS.128 [R5+0x21000], R16 ;  /* 0x0210001005007388 */ /* 0x0003e20000000c00 */
[----:B------:R2:W-:Y:S06]  /*a250*/  MEMBAR.ALL.CTA ;  /* 0x0000000000007992 */ /* 0x0005ec0000008000 */
[----:B--2---:R-:W2:Y:S02]  /*a260*/  FENCE.VIEW.ASYNC.S ;  /* 0x00000000000073c6 */ /* 0x004ea40000000000 */
[----:B--2---:R-:W-:Y:S06]  /*a270*/  BAR.SYNC.DEFER_BLOCKING 0x4, 0x80 ;  /* 0x0102000000007b1d */ /* 0x004fec0000010000 */
[----:B------:R-:W-:Y:S05]  /*a280*/  @P1 BRA `(.L_x_144) ;  /* 0x00000000002c1947 */ /* 0x000fea0003800000 */
[----:B------:R-:W-:Y:S01]  /*a290*/  ELECT P2, URZ, PT ;  /* 0x0000000000ff782f */ /* 0x000fe20003840000 */
[----:B------:R-:W-:Y:S01]  /*a2a0*/  ULEA UR6, UR4, UR8, 0xc ;  /* 0x0000000804067291 */ /* 0x000fe2000f8e60ff */
[----:B------:R-:W-:-:S03]  /*a2b0*/  UMOV UR17, 0x100 ;  /* 0x0000010000117882 */ /* 0x000fc60000000000 */
[----:B------:R-:W-:-:S08]  /*a2c0*/  UIADD3 UR6, UPT, UPT, UR6, 0x20800, URZ ;  /* 0x0002080006067890 */ /* 0x000fd0000fffe0ff */
[----:B------:R-:W-:-:S04]  /*a2d0*/  @P2 IADD3 R4, P0, PT, R44, 0x1000, RZ ;  /* 0x000010002c042810 */ /* 0x000fc80007f1e0ff */
[----:B------:R-:W-:Y:S01]  /*a2e0*/  @P2 R2UR.BROADCAST UR4, R4 ;  /* 0x00000000040422ca */ /* 0x000fe200008e0000 */
[----:B-1----:R-:W-:-:S05]  /*a2f0*/  @P2 IMAD.X R5, RZ, RZ, R45, P0 ;  /* 0x000000ffff052224 */ /* 0x002fca00000e062d */
[----:B------:R-:W-:-:S13]  /*a300*/  @P2 R2UR.BROADCAST UR5, R5 ;  /* 0x00000000050522ca */ /* 0x000fda00008e0000 */
[----:B------:R2:W-:Y:S01]  /*a310*/  UBLKRED.G.S.ADD.F32.RN [UR4], [UR6], UR17 ;  /* 0x00000004060073bb */ /* 0x0005e200080a0411 */
[----:B------:R0:W-:Y:S01]  /*a320*/  UTMACMDFLUSH ;  /* 0x00000000000079b7 */ /* 0x0001e20000000000 */
[----:B--2---:R-:W-:-:S04]  /*a330*/  DEPBAR.LE SB0, 0x3 ;  /* 0x000080c00000791a */ /* 0x004fc80000000000 */
.L_x_144:
[----:B------:R-:W-:Y:S01]  /*a340*/  UIADD3 UR5, UPT, UPT, UR7, -0x1, URZ ;  /* 0xffffffff07057890 */ /* 0x000fe2000fffe0ff */
[----:B------:R-:W-:Y:S03]  /*a350*/  BAR.SYNC.DEFER_BLOCKING 0x4, 0x80 ;  /* 0x0102000000007b1d */ /* 0x000fe60000010000 */
[----:B------:R-:W-:-:S04]  /*a360*/  USHF.R.S32.HI UR4, URZ, 0x1f, UR5 ;  /* 0x0000001fff047899 */ /* 0x000fc80008011405 */
[----:B------:R-:W-:-:S04]  /*a370*/  ULEA.HI UR4, UR4, UR5, URZ, 0x2 ;  /* 0x0000000504047291 */ /* 0x000fc8000f8f10ff */
[----:B------:R-:W-:-:S04]  /*a380*/  ULOP3.LUT UR4, UR4, 0xfffffffc, URZ, 0xc0, !UPT ;  /* 0xfffffffc04047892 */ /* 0x000fc8000f8ec0ff */
[----:B------:R-:W-:-:S06]  /*a390*/  UIADD3 UR4, UPT, UPT, UR5, -UR4, URZ ;  /* 0x8000000405047290 */ /* 0x000fcc000fffe0ff */
[----:B-1----:R-:W-:-:S04]  /*a3a0*/  MOV R5, UR4 ;  /* 0x0000000400057c02 */ /* 0x002fc80008000f00 */
        /* <DEDUP_REMOVED lines=18> */
.L_x_145:
[----:B------:R-:W-:Y:S01]  /*a4d0*/  USHF.R.S32.HI UR4, URZ, 0x1f, UR7 ;  /* 0x0000001fff047899 */ /* 0x000fe20008011407 */
[----:B------:R-:W-:Y:S03]  /*a4e0*/  BAR.SYNC.DEFER_BLOCKING 0x4, 0x80 ;  /* 0x0102000000007b1d */ /* 0x000fe60000010000 */
[----:B------:R-:W-:-:S04]  /*a4f0*/  ULEA.HI UR4, UR4, UR7, URZ, 0x2 ;  /* 0x0000000704047291 */ /* 0x000fc8000f8f10ff */
[----:B------:R-:W-:-:S04]  /*a500*/  ULOP3.LUT UR4, UR4, 0xfffffffc, URZ, 0xc0, !UPT ;  /* 0xfffffffc04047892 */ /* 0x000fc8000f8ec0ff */
[----:B------:R-:W-:-:S06]  /*a510*/  UIADD3 UR4, UPT, UPT, -UR4, UR7, URZ ;  /* 0x0000000704047290 */ /* 0x000fcc000fffe1ff */
        /* <DEDUP_REMOVED lines=19> */
.L_x_146:
[----:B------:R-:W-:Y:S01]  /*a650*/  BAR.SYNC.DEFER_BLOCKING 0x4, 0x80 ;  /* 0x0102000000007b1d */ /* 0x000fe20000010000 */
[----:B------:R-:W-:Y:S01]  /*a660*/  IADD3 R37, PT, PT, R37, 0x2000, RZ ;  /* 0x0000200025257810 */ /* 0x000fe20007ffe0ff */
[----:B------:R-:W-:Y:S01]  /*a670*/  UIADD3 UR7, UPT, UPT, UR7, 0x4, URZ ;  /* 0x0000000407077890 */ /* 0x000fe2000fffe0ff */
[----:B------:R-:W-:-:S03]  /*a680*/  LOP3.LUT R36, R36, 0x1, RZ, 0x3c, !PT ;  /* 0x0000000124247812 */ /* 0x000fc600078e3cff */
[----:B------:R-:W-:Y:S08]  /*a690*/  BRA.U UP0, `(.L_x_147) ;  /* 0xfffffff900487547 */ /* 0x000ff0000b83ffff */
.L_x_141:
[----:B-1----:R-:W-:-:S13]  /*a6a0*/  ISETP.NE.AND P0, PT, R0, RZ, PT ;  /* 0x000000ff0000720c */ /* 0x002fda0003f05270 */
[----:B------:R-:W-:Y:S05]  /*a6b0*/  @P0 BRA `(.L_x_148) ;  /* 0x0000000000040947 */ /* 0x000fea0003800000 */
[----:B------:R-:W-:-:S04]  /*a6c0*/  DEPBAR.LE SB0, 0x0 ;  /* 0x000080000000791a */ /* 0x000fc80000000000 */
.L_x_148:
[----:B------:R-:W-:Y:S06]  /*a6d0*/  BAR.SYNC.DEFER_BLOCKING 0x4, 0x80 ;  /* 0x0102000000007b1d */ /* 0x000fec0000010000 */
[----:B------:R-:W-:-:S04]  /*a6e0*/  DEPBAR.LE SB0, 0x0 ;  /* 0x000080000000791a */ /* 0x000fc80000000000 */
[----:B------:R-:W-:Y:S06]  /*a6f0*/  BAR.ARV 0x5, 0x1a0 ;  /* 0x0146800000007b1d */ /* 0x000fec0000002000 */
[----:B------:R-:W-:Y:S05]  /*a700*/  BRA `(.L_x_149) ;  /* 0x0000000000347947 */ /* 0x000fea0003800000 */
.L_x_139:
[----:B------:R-:W-:Y:S05]  /*a710*/  @!P3 BRA `(.L_x_150) ;  /* 0x00000000002cb947 */ /* 0x000fea0003800000 */
[----:B------:R-:W3:Y:S01]  /*a720*/  S2UR UR4, SR_CgaCtaId ;  /* 0x00000000000479c3 */ /* 0x000ee20000008800 */
[----:B------:R-:W-:Y:S01]  /*a730*/  UMOV UR6, 0x400 ;  /* 0x0000040000067882 */ /* 0x000fe20000000000 */
[----:B------:R-:W-:Y:S01]  /*a740*/  UMOV UR5, 0x20 ;  /* 0x0000002000057882 */ /* 0x000fe20000000000 */
[----:B------:R-:W-:Y:S01]  /*a750*/  ELECT P0, URZ, PT ;  /* 0x0000000000ff782f */ /* 0x000fe20003800000 */
[----:B---3--:R-:W-:Y:S02]  /*a760*/  ULEA UR6, UR4, UR6, 0x18 ;  /* 0x0000000604067291 */ /* 0x008fe4000f8ec0ff */
[----:B------:R-:W-:-:S04]  /*a770*/  UIADD3 UR4, UPT, UPT, -UR5, 0x100000, URZ ;  /* 0x0010000005047890 */ /* 0x000fc8000fffe1ff */
[----:B------:R-:W-:Y:S02]  /*a780*/  USHF.L.U32 UR5, UR4, 0xb, URZ ;  /* 0x0000000b04057899 */ /* 0x000fe400080006ff */
[----:B------:R-:W-:Y:S01]  /*a790*/  USHF.L.U32 UR4, UR4, 0x1, URZ ;  /* 0x0000000104047899 */ /* 0x000fe200080006ff */
[----:B------:R-:W3:Y:S11]  /*a7a0*/  FENCE.VIEW.ASYNC.S ;  /* 0x00000000000073c6 */ /* 0x000ef60000000000 */
[----:B---3--:R3:W1:Y:S01]  /*a7b0*/  SYNCS.EXCH.64 URZ, [UR6+0xe8], UR4 ;  /* 0x0000e80406ff75b2 */ /* 0x0086620008000100 */
[----:B------:R-:W-:Y:S01]  /*a7c0*/  NOP ;  /* 0x0000000000007918 */ /* 0x000fe20000000000 */
.L_x_150:
[----:B------:R-:W-:Y:S01]  /*a7d0*/  NOP ;  /* 0x0000000000007918 */ /* 0x000fe20000000000 */
.L_x_149:
[----:B------:R-:W-:Y:S05]  /*a7e0*/  @!P3 BRA `(.L_x_151) ;  /* 0x00000000002cb947 */ /* 0x000fea0003800000 */
[----:B---3--:R-:W3:Y:S01]  /*a7f0*/  S2UR UR4, SR_CgaCtaId ;  /* 0x00000000000479c3 */ /* 0x008ee20000008800 */
        /* <DEDUP_REMOVED lines=8> */
[----:B---3--:R3:W2:Y:S01]  /*a880*/  SYNCS.EXCH.64 URZ, [UR6+0xe8], UR4 ;  /* 0x0000e80406ff75b2 */ /* 0x0086a20008000100 */
[----:B------:R-:W-:Y:S01]  /*a890*/  NOP ;  /* 0x0000000000007918 */ /* 0x000fe20000000000 */
.L_x_151:
[----:B------:R-:W-:Y:S01]  /*a8a0*/  NOP ;  /* 0x0000000000007918 */ /* 0x000fe20000000000 */
[----:B---3--:R-:W-:Y:S05]  /*a8b0*/  EXIT ;  /* 0x000000000000794d */ /* 0x008fea0003800000 */
.L_x_36:
[----:B-1----:R1:W2:Y:S02]  /*a8c0*/  SYNCS.PHASECHK.TRANS64.TRYWAIT P0, [R5+URZ+0x118], RZ ;  /* 0x000118ff050075a7 */ /* 0x0022a400080011ff */
[----:B--2---:R-:W-:Y:S05]  /*a8d0*/  @!P0 NANOSLEEP.SYNCS 0x989680 ;  /* 0x009896800000895d */ /* 0x004fea0003900000 */
[----:B------:R-:W2:Y:S02]  /*a8e0*/  @!P0 SYNCS.PHASECHK.TRANS64 P0, [R5+URZ+0x118], RZ ;  /* 0x000118ff050085a7 */ /* 0x000ea400080010ff */
[----:B--2---:R-:W-:Y:S05]  /*a8f0*/  @!P0 BRA `(.L_x_36) ;  /* 0xfffffffc00f08947 */ /* 0x004fea000383ffff */
[----:B------:R-:W-:Y:S05]  /*a900*/  BRA `(.L_x_152) ;  /* 0xffffff6800d07947 */ /* 0x000fea000383ffff */
.L_x_37:
[----:B------:R-:W-:Y:S02]  /*a910*/  MOV R8, 0x80000000 ;  /* 0x8000000000087802 */ /* 0x000fe40000000f00 */
[----:B------:R-:W-:-:S07]  /*a920*/  MOV R9, 0x80000000 ;  /* 0x8000000000097802 */ /* 0x000fce0000000f00 */
.L_x_153:
[----:B--2---:R2:W3:Y:S02]  /*a930*/  SYNCS.PHASECHK.TRANS64.TRYWAIT P0, [R5+URZ+0x118], R9 ;  /* 0x00011809050075a7 */ /* 0x0044e400080011ff */
[----:B---3--:R-:W-:Y:S05]  /*a940*/  @!P0 NANOSLEEP.SYNCS 0x989680 ;  /* 0x009896800000895d */ /* 0x008fea0003900000 */
[----:B------:R-:W3:Y:S02]  /*a950*/  @!P0 SYNCS.PHASECHK.TRANS64 P0, [R5+URZ+0x118], R9 ;  /* 0x00011809050085a7 */ /* 0x000ee400080010ff */
[----:B---3--:R-:W-:Y:S05]  /*a960*/  @!P0 BRA `(.L_x_153) ;  /* 0xfffffffc00f08947 */ /* 0x008fea000383ffff */
[----:B------:R-:W-:Y:S05]  /*a970*/  BRA `(.L_x_154) ;  /* 0xffffff6800cc7947 */ /* 0x000fea000383ffff */
.L_x_38:
[----:B---3--:R3:W4:Y:S02]  /*a980*/  SYNCS.PHASECHK.TRANS64.TRYWAIT P0, [R5+URZ+0x118], RZ ;  /* 0x000118ff050075a7 */ /* 0x00872400080011ff */
[----:B----4-:R-:W-:Y:S05]  /*a990*/  @!P0 NANOSLEEP.SYNCS 0x989680 ;  /* 0x009896800000895d */ /* 0x010fea0003900000 */
[----:B------:R-:W4:Y:S02]  /*a9a0*/  @!P0 SYNCS.PHASECHK.TRANS64 P0, [R5+URZ+0x118], RZ ;  /* 0x000118ff050085a7 */ /* 0x000f2400080010ff */
[----:B----4-:R-:W-:Y:S05]  /*a9b0*/  @!P0 BRA `(.L_x_38) ;  /* 0xfffffffc00f08947 */ /* 0x010fea000383ffff */
[----:B------:R-:W-:Y:S05]  /*a9c0*/  BRA `(.L_x_155) ;  /* 0xffffff6800cc7947 */ /* 0x000fea000383ffff */
.L_x_39:
[----:B------:R-:W-:Y:S01]  /*a9d0*/  HFMA2 R8, -RZ, RZ, -0.0 , 0 ;  /* 0x80000000ff087431 */ /* 0x000fe200000001ff */
[----:B--2---:R-:W-:-:S07]  /*a9e0*/  MOV R9, 0x80000000 ;  /* 0x8000000000097802 */ /* 0x004fce0000000f00 */
.L_x_156:
[----:B--2---:R2:W4:Y:S02]  /*a9f0*/  SYNCS.PHASECHK.TRANS64.TRYWAIT P0, [R5+URZ+0x118], R9 ;  /* 0x00011809050075a7 */ /* 0x00452400080011ff */
[----:B----4-:R-:W-:Y:S05]  /*aa00*/  @!P0 NANOSLEEP.SYNCS 0x989680 ;  /* 0x009896800000895d */ /* 0x010fea0003900000 */
[----:B------:R-:W4:Y:S02]  /*aa10*/  @!P0 SYNCS.PHASECHK.TRANS64 P0, [R5+URZ+0x118], R9 ;  /* 0x00011809050085a7 */ /* 0x000f2400080010ff */
[----:B----4-:R-:W-:Y:S05]  /*aa20*/  @!P0 BRA `(.L_x_156) ;  /* 0xfffffffc00f08947 */ /* 0x010fea000383ffff */
[----:B------:R-:W-:Y:S05]  /*aa30*/  BRA `(.L_x_157) ;  /* 0xffffff6800c47947 */ /* 0x000fea000383ffff */
.L_x_41:
[----:B--2---:R-:W-:-:S07]  /*aa40*/  MOV R9, R8 ;  /* 0x0000000800097202 */ /* 0x004fce0000000f00 */
.L_x_158:
[----:B--2---:R2:W4:Y:S02]  /*aa50*/  SYNCS.PHASECHK.TRANS64.TRYWAIT P0, [R5+URZ+0x118], R9 ;  /* 0x00011809050075a7 */ /* 0x00452400080011ff */
[----:B----4-:R-:W-:Y:S05]  /*aa60*/  @!P0 NANOSLEEP.SYNCS 0x989680 ;  /* 0x009896800000895d */ /* 0x010fea0003900000 */
[----:B------:R-:W4:Y:S02]  /*aa70*/  @!P0 SYNCS.PHASECHK.TRANS64 P0, [R5+URZ+0x118], R9 ;  /* 0x00011809050085a7 */ /* 0x000f2400080010ff */
[----:B----4-:R-:W-:Y:S05]  /*aa80*/  @!P0 BRA `(.L_x_158) ;  /* 0xfffffffc00f08947 */ /* 0x010fea000383ffff */
[----:B------:R-:W-:Y:S05]  /*aa90*/  BRA `(.L_x_159) ;  /* 0xffffff6800e07947 */ /* 0x000fea000383ffff */
.L_x_44:
[----:B------:R-:W-:Y:S01]  /*aaa0*/  HFMA2 R6, -RZ, RZ, -0.0 , 0 ;  /* 0x80000000ff067431 */ /* 0x000fe200000001ff */
[----:B------:R-:W-:Y:S02]  /*aab0*/  MOV R4, UR4 ;  /* 0x0000000400047c02 */ /* 0x000fe40008000f00 */
[----:B------:R-:W-:-:S07]  /*aac0*/  MOV R7, 0x80000000 ;  /* 0x8000000000077802 */ /* 0x000fce0000000f00 */
.L_x_160:
[----:B-1----:R1:W2:Y:S02]  /*aad0*/  SYNCS.PHASECHK.TRANS64.TRYWAIT P0, [R4+URZ+0x8], R7 ;  /* 0x00000807040075a7 */ /* 0x0022a400080011ff */
[----:B--2---:R-:W-:Y:S05]  /*aae0*/  @!P0 NANOSLEEP.SYNCS 0x989680 ;  /* 0x009896800000895d */ /* 0x004fea0003900000 */
[----:B------:R-:W2:Y:S02]  /*aaf0*/  @!P0 SYNCS.PHASECHK.TRANS64 P0, [R4+URZ+0x8], R7 ;  /* 0x00000807040085a7 */ /* 0x000ea400080010ff */
[----:B--2---:R-:W-:Y:S05]  /*ab00*/  @!P0 BRA `(.L_x_160) ;  /* 0xfffffffc00f08947 */ /* 0x004fea000383ffff */
[----:B------:R-:W-:Y:S05]  /*ab10*/  BRA `(.L_x_161) ;  /* 0xffffff6c00707947 */ /* 0x000fea000383ffff */
.L_x_46:
[----:B------:R-:W-:Y:S01]  /*ab20*/  HFMA2 R6, -RZ, RZ, -0.0 , 0 ;  /* 0x80000000ff067431 */ /* 0x000fe200000001ff */
[----:B------:R-:W-:Y:S02]  /*ab30*/  MOV R4, UR4 ;  /* 0x0000000400047c02 */ /* 0x000fe40008000f00 */
[----:B------:R-:W-:-:S07]  /*ab40*/  MOV R7, 0x80000000 ;  /* 0x8000000000077802 */ /* 0x000fce0000000f00 */
.L_x_162:
[----:B-1----:R1:W2:Y:S02]  /*ab50*/  SYNCS.PHASECHK.TRANS64.TRYWAIT P0, [R4+URZ+0x28], R7 ;  /* 0x00002807040075a7 */ /* 0x0022a400080011ff */
[----:B--2---:R-:W-:Y:S05]  /*ab60*/  @!P0 NANOSLEEP.SYNCS 0x989680 ;  /* 0x009896800000895d */ /* 0x004fea0003900000 */
[----:B------:R-:W2:Y:S02]  /*ab70*/  @!P0 SYNCS.PHASECHK.TRANS64 P0, [R4+URZ+0x28], R7 ;  /* 0x00002807040085a7 */ /* 0x000ea400080010ff */
[----:B--2---:R-:W-:Y:S05]  /*ab80*/  @!P0 BRA `(.L_x_162) ;  /* 0xfffffffc00f08947 */ /* 0x004fea000383ffff */
[----:B------:R-:W-:Y:S05]  /*ab90*/  BRA `(.L_x_163) ;  /* 0xffffff6c007c7947 */ /* 0x000fea000383ffff */
.L_x_47:
[----:B------:R-:W-:Y:S01]  /*aba0*/  HFMA2 R6, -RZ, RZ, -0.0 , 0 ;  /* 0x80000000ff067431 */ /* 0x000fe200000001ff */
[----:B------:R-:W-:Y:S02]  /*abb0*/  MOV R4, UR4 ;  /* 0x0000000400047c02 */ /* 0x000fe40008000f00 */
[----:B------:R-:W-:-:S07]  /*abc0*/  MOV R7, 0x80000000 ;  /* 0x8000000000077802 */ /* 0x000fce0000000f00 */
.L_x_164:
[----:B-1----:R1:W2:Y:S02]  /*abd0*/  SYNCS.PHASECHK.TRANS64.TRYWAIT P0, [R4+URZ+0x18], R7 ;  /* 0x00001807040075a7 */ /* 0x0022a400080011ff */
[----:B--2---:R-:W-:Y:S05]  /*abe0*/  @!P0 NANOSLEEP.SYNCS 0x989680 ;  /* 0x009896800000895d */ /* 0x004fea0003900000 */
[----:B------:R-:W2:Y:S02]  /*abf0*/  @!P0 SYNCS.PHASECHK.TRANS64 P0, [R4+URZ+0x18], R7 ;  /* 0x00001807040085a7 */ /* 0x000ea400080010ff */
[----:B--2---:R-:W-:Y:S05]  /*ac00*/  @!P0 BRA `(.L_x_164) ;  /* 0xfffffffc00f08947 */ /* 0x004fea000383ffff */
[----:B------:R-:W-:Y:S05]  /*ac10*/  BRA `(.L_x_165) ;  /* 0xffffff7000087947 */ /* 0x000fea000383ffff */
.L_x_49:
[----:B------:R-:W-:Y:S01]  /*ac20*/  HFMA2 R6, -RZ, RZ, -0.0 , 0 ;  /* 0x80000000ff067431 */ /* 0x000fe200000001ff */
[----:B-12---:R-:W-:Y:S02]  /*ac30*/  MOV R4, UR4 ;  /* 0x0000000400047c02 */ /* 0x006fe40008000f00 */
[----:B------:R-:W-:-:S07]  /*ac40*/  MOV R7, 0x80000000 ;  /* 0x8000000000077802 */ /* 0x000fce0000000f00 */
.L_x_166:
[----:B-1----:R1:W2:Y:S02]  /*ac50*/  SYNCS.PHASECHK.TRANS64.TRYWAIT P0, [R4+URZ+0x38], R7 ;  /* 0x00003807040075a7 */ /* 0x0022a400080011ff */
[----:B--2---:R-:W-:Y:S05]  /*ac60*/  @!P0 NANOSLEEP.SYNCS 0x989680 ;  /* 0x009896800000895d */ /* 0x004fea0003900000 */
[----:B------:R-:W2:Y:S02]  /*ac70*/  @!P0 SYNCS.PHASECHK.TRANS64 P0, [R4+URZ+0x38], R7 ;  /* 0x00003807040085a7 */ /* 0x000ea400080010ff */
[----:B--2---:R-:W-:Y:S05]  /*ac80*/  @!P0 BRA `(.L_x_166) ;  /* 0xfffffffc00f08947 */ /* 0x004fea000383ffff */
[----:B------:R-:W-:Y:S05]  /*ac90*/  BRA `(.L_x_167) ;  /* 0xffffff7000387947 */ /* 0x000fea000383ffff */
.L_x_50:
[----:B------:R-:W-:Y:S01]  /*aca0*/  HFMA2 R6, -RZ, RZ, -0.0 , 0 ;  /* 0x80000000ff067431 */ /* 0x000fe200000001ff */
[----:B------:R-:W-:Y:S02]  /*acb0*/  MOV R4, UR4 ;  /* 0x0000000400047c02 */ /* 0x000fe40008000f00 */
[----:B------:R-:W-:-:S07]  /*acc0*/  MOV R7, 0x80000000 ;  /* 0x8000000000077802 */ /* 0x000fce0000000f00 */
.L_x_168:
[----:B-1----:R1:W2:Y:S02]  /*acd0*/  SYNCS.PHASECHK.TRANS64.TRYWAIT P0, [R4+URZ+0x108], R7 ;  /* 0x00010807040075a7 */ /* 0x0022a400080011ff */
[----:B--2---:R-:W-:Y:S05]  /*ace0*/  @!P0 NANOSLEEP.SYNCS 0x989680 ;  /* 0x009896800000895d */ /* 0x004fea0003900000 */
[----:B------:R-:W2:Y:S02]  /*acf0*/  @!P0 SYNCS.PHASECHK.TRANS64 P0, [R4+URZ+0x108], R7 ;  /* 0x00010807040085a7 */ /* 0x000ea400080010ff */
[----:B--2---:R-:W-:Y:S05]  /*ad00*/  @!P0 BRA `(.L_x_168) ;  /* 0xfffffffc00f08947 */ /* 0x004fea000383ffff */
[----:B------:R-:W-:Y:S05]  /*ad10*/  BRA `(.L_x_169) ;  /* 0xffffff7000b47947 */ /* 0x000fea000383ffff */
.L_x_53:
[----:B------:R-:W-:Y:S02]  /*ad20*/  MOV R4, UR4 ;  /* 0x0000000400047c02 */ /* 0x000fe40008000f00 */
[----:B------:R-:W-:-:S07]  /*ad30*/  MOV R11, R10 ;  /* 0x0000000a000b7202 */ /* 0x000fce0000000f00 */
.L_x_170:
[----:B-1----:R1:W2:Y:S02]  /*ad40*/  SYNCS.PHASECHK.TRANS64.TRYWAIT P0, [R4+URZ+0xf8], R11 ;  /* 0x0000f80b040075a7 */ /* 0x0022a400080011ff */
[----:B--2---:R-:W-:Y:S05]  /*ad50*/  @!P0 NANOSLEEP.SYNCS 0x989680 ;  /* 0x009896800000895d */ /* 0x004fea0003900000 */
[----:B------:R-:W2:Y:S02]  /*ad60*/  @!P0 SYNCS.PHASECHK.TRANS64 P0, [R4+URZ+0xf8], R11 ;  /* 0x0000f80b040085a7 */ /* 0x000ea400080010ff */
[----:B--2---:R-:W-:Y:S05]  /*ad70*/  @!P0 BRA `(.L_x_170) ;  /* 0xfffffffc00f08947 */ /* 0x004fea000383ffff */
[----:B------:R-:W-:Y:S05]  /*ad80*/  BRA `(.L_x_171) ;  /* 0xffffff7400607947 */ /* 0x000fea000383ffff */
.L_x_55:
[----:B-12---:R-:W-:Y:S02]  /*ad90*/  MOV R4, UR4 ;  /* 0x0000000400047c02 */ /* 0x006fe40008000f00 */
[-C--:B------:R-:W-:Y:S02]  /*ada0*/  MOV R10, R6.reuse ;  /* 0x00000006000a7202 */ /* 0x080fe40000000f00 */
[----:B------:R-:W-:-:S07]  /*adb0*/  MOV R11, R6 ;  /* 0x00000006000b7202 */ /* 0x000fce0000000f00 */
.L_x_172:
[----:B-1----:R1:W2:Y:S02]  /*adc0*/  SYNCS.PHASECHK.TRANS64.TRYWAIT P0, [R4+URZ+0x8], R11 ;  /* 0x0000080b040075a7 */ /* 0x0022a400080011ff */
[----:B--2---:R-:W-:Y:S05]  /*add0*/  @!P0 NANOSLEEP.SYNCS 0x989680 ;  /* 0x009896800000895d */ /* 0x004fea0003900000 */
[----:B------:R-:W2:Y:S02]  /*ade0*/  @!P0 SYNCS.PHASECHK.TRANS64 P0, [R4+URZ+0x8], R11 ;  /* 0x0000080b040085a7 */ /* 0x000ea400080010ff */
[----:B--2---:R-:W-:Y:S05]  /*adf0*/  @!P0 BRA `(.L_x_172) ;  /* 0xfffffffc00f08947 */ /* 0x004fea000383ffff */
[----:B------:R-:W-:Y:S05]  /*ae00*/  BRA `(.L_x_173) ;  /* 0xffffff7400707947 */ /* 0x000fea000383ffff */
.L_x_57:
[----:B-123--:R-:W-:Y:S02]  /*ae10*/  MOV R4, UR4 ;  /* 0x0000000400047c02 */ /* 0x00efe40008000f00 */
[-C--:B------:R-:W-:Y:S02]  /*ae20*/  MOV R10, R6.reuse ;  /* 0x00000006000a7202 */ /* 0x080fe40000000f00 */
[----:B------:R-:W-:-:S07]  /*ae30*/  MOV R11, R6 ;  /* 0x00000006000b7202 */ /* 0x000fce0000000f00 */
.L_x_174:
[----:B-1----:R1:W2:Y:S02]  /*ae40*/  SYNCS.PHASECHK.TRANS64.TRYWAIT P0, [R4+URZ+0x28], R11 ;  /* 0x0000280b040075a7 */ /* 0x0022a400080011ff */
[----:B--2---:R-:W-:Y:S05]  /*ae50*/  @!P0 NANOSLEEP.SYNCS 0x989680 ;  /* 0x009896800000895d */ /* 0x004fea0003900000 */
[----:B------:R-:W2:Y:S02]  /*ae60*/  @!P0 SYNCS.PHASECHK.TRANS64 P0, [R4+URZ+0x28], R11 ;  /* 0x0000280b040085a7 */ /* 0x000ea400080010ff */
[----:B--2---:R-:W-:Y:S05]  /*ae70*/  @!P0 BRA `(.L_x_174) ;  /* 0xfffffffc00f08947 */ /* 0x004fea000383ffff */
[----:B------:R-:W-:Y:S05]  /*ae80*/  BRA `(.L_x_175) ;  /* 0xffffff74006c7947 */ /* 0x000fea000383ffff */
.L_x_58:
[----:B------:R-:W-:Y:S02]  /*ae90*/  MOV R4, UR4 ;  /* 0x0000000400047c02 */ /* 0x000fe40008000f00 */
[-C--:B------:R-:W-:Y:S02]  /*aea0*/  MOV R10, R6.reuse ;  /* 0x00000006000a7202 */ /* 0x080fe40000000f00 */
[----:B------:R-:W-:-:S07]  /*aeb0*/  MOV R11, R6 ;  /* 0x00000006000b7202 */ /* 0x000fce0000000f00 */
.L_x_176:
[----:B-1----:R1:W2:Y:S02]  /*aec0*/  SYNCS.PHASECHK.TRANS64.TRYWAIT P0, [R4+URZ+0x18], R11 ;  /* 0x0000180b040075a7 */ /* 0x0022a400080011ff */
[----:B--2---:R-:W-:Y:S05]  /*aed0*/  @!P0 NANOSLEEP.SYNCS 0x989680 ;  /* 0x009896800000895d */ /* 0x004fea0003900000 */
[----:B------:R-:W2:Y:S02]  /*aee0*/  @!P0 SYNCS.PHASECHK.TRANS64 P0, [R4+URZ+0x18], R11 ;  /* 0x0000180b040085a7 */ /* 0x000ea400080010ff */
[----:B--2---:R-:W-:Y:S05]  /*aef0*/  @!P0 BRA `(.L_x_176) ;  /* 0xfffffffc00f08947 */ /* 0x004fea000383ffff */
[----:B------:R-:W-:Y:S05]  /*af00*/  BRA `(.L_x_177) ;  /* 0xffffff74008c7947 */ /* 0x000fea000383ffff */
.L_x_60:
[----:B-12---:R-:W-:Y:S02]  /*af10*/  MOV R4, UR4 ;  /* 0x0000000400047c02 */ /* 0x006fe40008000f00 */
[-C--:B------:R-:W-:Y:S02]  /*af20*/  MOV R10, R6.reuse ;  /* 0x00000006000a7202 */ /* 0x080fe40000000f00 */
[----:B------:R-:W-:-:S07]  /*af30*/  MOV R11, R6 ;  /* 0x00000006000b7202 */ /* 0x000fce0000000f00 */
.L_x_178:
[----:B-1----:R1:W2:Y:S02]  /*af40*/  SYNCS.PHASECHK.TRANS64.TRYWAIT P0, [R4+URZ+0x38], R11 ;  /* 0x0000380b040075a7 */ /* 0x0022a400080011ff */
[----:B--2---:R-:W-:Y:S05]  /*af50*/  @!P0 NANOSLEEP.SYNCS 0x989680 ;  /* 0x009896800000895d */ /* 0x004fea0003900000 */
[----:B------:R-:W2:Y:S02]  /*af60*/  @!P0 SYNCS.PHASECHK.TRANS64 P0, [R4+URZ+0x38], R11 ;  /* 0x0000380b040085a7 */ /* 0x000ea400080010ff */
[----:B--2---:R-:W-:Y:S05]  /*af70*/  @!P0 BRA `(.L_x_178) ;  /* 0xfffffffc00f08947 */ /* 0x004fea000383ffff */
[----:B------:R-:W-:Y:S05]  /*af80*/  BRA `(.L_x_179) ;  /* 0xffffff7400907947 */ /* 0x000fea000383ffff */
.L_x_62:
[----:B-12---:R-:W-:Y:S02]  /*af90*/  MOV R4, UR4 ;  /* 0x0000000400047c02 */ /* 0x006fe40008000f00 */
[----:B------:R-:W-:-:S07]  /*afa0*/  MOV R11, R10 ;  /* 0x0000000a000b7202 */ /* 0x000fce0000000f00 */
.L_x_180:
[----:B-1----:R1:W2:Y:S02]  /*afb0*/  SYNCS.PHASECHK.TRANS64.TRYWAIT P0, [R4+URZ+0xf8], R11 ;  /* 0x0000f80b040075a7 */ /* 0x0022a400080011ff */
[----:B--2---:R-:W-:Y:S05]  /*afc0*/  @!P0 NANOSLEEP.SYNCS 0x989680 ;  /* 0x009896800000895d */ /* 0x004fea0003900000 */
[----:B------:R-:W2:Y:S02]  /*afd0*/  @!P0 SYNCS.PHASECHK.TRANS64 P0, [R4+URZ+0xf8], R11 ;  /* 0x0000f80b040085a7 */ /* 0x000ea400080010ff */
[----:B--2---:R-:W-:Y:S05]  /*afe0*/  @!P0 BRA `(.L_x_180) ;  /* 0xfffffffc00f08947 */ /* 0x004fea000383ffff */
[----:B------:R-:W-:Y:S05]  /*aff0*/  BRA `(.L_x_181) ;  /* 0xffffff7400c47947 */ /* 0x000fea000383ffff */
.L_x_64:
[----:B-123--:R-:W-:Y:S02]  /*b000*/  MOV R4, UR4 ;  /* 0x0000000400047c02 */ /* 0x00efe40008000f00 */
[----:B------:R-:W-:-:S07]  /*b010*/  MOV R7, R6 ;  /* 0x0000000600077202 */ /* 0x000fce0000000f00 */
.L_x_182:
[----:B-1----:R1:W2:Y:S02]  /*b020*/  SYNCS.PHASECHK.TRANS64.TRYWAIT P0, [R4+URZ+0x8], R7 ;  /* 0x00000807040075a7 */ /* 0x0022a400080011ff */
[----:B--2---:R-:W-:Y:S05]  /*b030*/  @!P0 NANOSLEEP.SYNCS 0x989680 ;  /* 0x009896800000895d */ /* 0x004fea0003900000 */
[----:B------:R-:W2:Y:S02]  /*b040*/  @!P0 SYNCS.PHASECHK.TRANS64 P0, [R4+URZ+0x8], R7 ;  /* 0x00000807040085a7 */ /* 0x000ea400080010ff */
[----:B--2---:R-:W-:Y:S05]  /*b050*/  @!P0 BRA `(.L_x_182) ;  /* 0xfffffffc00f08947 */ /* 0x004fea000383ffff */
[----:B------:R-:W-:Y:S05]  /*b060*/  BRA `(.L_x_183) ;  /* 0xffffff7400e07947 */ /* 0x000fea000383ffff */
.L_x_66:
[----:B-1234-:R-:W-:Y:S02]  /*b070*/  MOV R4, UR4 ;  /* 0x0000000400047c02 */ /* 0x01efe40008000f00 */
[----:B------:R-:W-:-:S07]  /*b080*/  MOV R7, R6 ;  /* 0x0000000600077202 */ /* 0x000fce0000000f00 */
.L_x_184:
[----:B-1----:R1:W2:Y:S02]  /*b090*/  SYNCS.PHASECHK.TRANS64.TRYWAIT P0, [R4+URZ+0x28], R7 ;  /* 0x00002807040075a7 */ /* 0x0022a400080011ff */
[----:B--2---:R-:W-:Y:S05]  /*b0a0*/  @!P0 NANOSLEEP.SYNCS 0x989680 ;  /* 0x009896800000895d */ /* 0x004fea0003900000 */
[----:B------:R-:W2:Y:S02]  /*b0b0*/  @!P0 SYNCS.PHASECHK.TRANS64 P0, [R4+URZ+0x28], R7 ;  /* 0x00002807040085a7 */ /* 0x000ea400080010ff */
[----:B--2---:R-:W-:Y:S05]  /*b0c0*/  @!P0 BRA `(.L_x_184) ;  /* 0xfffffffc00f08947 */ /* 0x004fea000383ffff */
[----:B------:R-:W-:Y:S05]  /*b0d0*/  BRA `(.L_x_185) ;  /* 0xffffff7400dc7947 */ /* 0x000fea000383ffff */
.L_x_67:
[----:B------:R-:W-:Y:S02]  /*b0e0*/  MOV R4, UR4 ;  /* 0x0000000400047c02 */ /* 0x000fe40008000f00 */
[----:B------:R-:W-:-:S07]  /*b0f0*/  MOV R7, R6 ;  /* 0x0000000600077202 */ /* 0x000fce0000000f00 */
.L_x_186:
[----:B-1----:R1:W2:Y:S02]  /*b100*/  SYNCS.PHASECHK.TRANS64.TRYWAIT P0, [R4+URZ+0xf8], R7 ;  /* 0x0000f807040075a7 */ /* 0x0022a400080011ff */
[----:B--2---:R-:W-:Y:S05]  /*b110*/  @!P0 NANOSLEEP.SYNCS 0x989680 ;  /* 0x009896800000895d */ /* 0x004fea0003900000 */
[----:B------:R-:W2:Y:S02]  /*b120*/  @!P0 SYNCS.PHASECHK.TRANS64 P0, [R4+URZ+0xf8], R7 ;  /* 0x0000f807040085a7 */ /* 0x000ea400080010ff */
[----:B--2---:R-:W-:Y:S05]  /*b130*/  @!P0 BRA `(.L_x_186) ;  /* 0xfffffffc00f08947 */ /* 0x004fea000383ffff */
[----:B------:R-:W-:Y:S05]  /*b140*/  BRA `(.L_x_187) ;  /* 0xffffff7400dc7947 */ /* 0x000fea000383ffff */
.L_x_70:
[----:B------:R-:W-:Y:S02]  /*b150*/  MOV R4, UR4 ;  /* 0x0000000400047c02 */ /* 0x000fe40008000f00 */
[----:B------:R-:W-:-:S07]  /*b160*/  MOV R8, R9 ;  /* 0x0000000900087202 */ /* 0x000fce0000000f00 */
.L_x_188:
[----:B-1----:R1:W2:Y:S02]  /*b170*/  SYNCS.PHASECHK.TRANS64.TRYWAIT P0, [R4+URZ+0x18], R9 ;  /* 0x00001809040075a7 */ /* 0x0022a400080011ff */
[----:B--2---:R-:W-:Y:S05]  /*b180*/  @!P0 NANOSLEEP.SYNCS 0x989680 ;  /* 0x009896800000895d */ /* 0x004fea0003900000 */
[----:B------:R-:W2:Y:S02]  /*b190*/  @!P0 SYNCS.PHASECHK.TRANS64 P0, [R4+URZ+0x18], R9 ;  /* 0x00001809040085a7 */ /* 0x000ea400080010ff */
[----:B--2---:R-:W-:Y:S05]  /*b1a0*/  @!P0 BRA `(.L_x_188) ;  /* 0xfffffffc00f08947 */ /* 0x004fea000383ffff */
[----:B------:R-:W-:Y:S05]  /*b1b0*/  BRA `(.L_x_189) ;  /* 0xffffff7400e07947 */ /* 0x000fea000383ffff */
.L_x_72:
[----:B-1----:R-:W-:Y:S02]  /*b1c0*/  MOV R4, UR4 ;  /* 0x0000000400047c02 */ /* 0x002fe40008000f00 */
[----:B------:R-:W-:-:S07]  /*b1d0*/  MOV R8, R9 ;  /* 0x0000000900087202 */ /* 0x000fce0000000f00 */
.L_x_190:
[----:B-1----:R1:W2:Y:S02]  /*b1e0*/  SYNCS.PHASECHK.TRANS64.TRYWAIT P0, [R4+URZ+0x18], R9 ;  /* 0x00001809040075a7 */ /* 0x0022a400080011ff */
[----:B--2---:R-:W-:Y:S05]  /*b1f0*/  @!P0 NANOSLEEP.SYNCS 0x989680 ;  /* 0x009896800000895d */ /* 0x004fea0003900000 */
[----:B------:R-:W2:Y:S02]  /*b200*/  @!P0 SYNCS.PHASECHK.TRANS64 P0, [R4+URZ+0x18], R9 ;  /* 0x00001809040085a7 */ /* 0x000ea400080010ff */
[----:B--2---:R-:W-:Y:S05]  /*b210*/  @!P0 BRA `(.L_x_190) ;  /* 0xfffffffc00f08947 */ /* 0x004fea000383ffff */
[----:B------:R-:W-:Y:S05]  /*b220*/  BRA `(.L_x_71) ;  /* 0xffffff7400e47947 */ /* 0x000fea000383ffff */
.L_x_73:
[----:B-12---:R-:W-:Y:S02]  /*b230*/  MOV R4, UR4 ;  /* 0x0000000400047c02 */ /* 0x006fe40008000f00 */
[----:B------:R-:W-:-:S07]  /*b240*/  MOV R8, R9 ;  /* 0x0000000900087202 */ /* 0x000fce0000000f00 */
.L_x_191:
[----:B-1----:R1:W2:Y:S02]  /*b250*/  SYNCS.PHASECHK.TRANS64.TRYWAIT P0, [R4+URZ+0x38], R9 ;  /* 0x00003809040075a7 */ /* 0x0022a400080011ff */
[----:B--2---:R-:W-:Y:S05]  /*b260*/  @!P0 NANOSLEEP.SYNCS 0x989680 ;  /* 0x009896800000895d */ /* 0x004fea0003900000 */
[----:B------:R-:W2:Y:S02]  /*b270*/  @!P0 SYNCS.PHASECHK.TRANS64 P0, [R4+URZ+0x38], R9 ;  /* 0x00003809040085a7 */ /* 0x000ea400080010ff */
[----:B--2---:R-:W-:Y:S05]  /*b280*/  @!P0 BRA `(.L_x_191) ;  /* 0xfffffffc00f08947 */ /* 0x004fea000383ffff */
[----:B------:R-:W-:Y:S05]  /*b290*/  BRA `(.L_x_192) ;  /* 0xffffff7400d47947 */ /* 0x000fea000383ffff */
.L_x_81:
[----:B------:R-:W-:-:S07]  /*b2a0*/  MOV R17, R16 ;  /* 0x0000001000117202 */ /* 0x000fce0000000f00 */
.L_x_193:
[----:B-1----:R1:W2:Y:S02]  /*b2b0*/  SYNCS.PHASECHK.TRANS64.TRYWAIT P0, [R6+URZ], R17 ;  /* 0x00000011060075a7 */ /* 0x0022a400080011ff */
[----:B--2---:R-:W-:Y:S05]  /*b2c0*/  @!P0 NANOSLEEP.SYNCS 0x989680 ;  /* 0x009896800000895d */ /* 0x004fea0003900000 */
[----:B------:R-:W2:Y:S02]  /*b2d0*/  @!P0 SYNCS.PHASECHK.TRANS64 P0, [R6+URZ], R17 ;  /* 0x00000011060085a7 */ /* 0x000ea400080010ff */
[----:B--2---:R-:W-:Y:S05]  /*b2e0*/  @!P0 BRA `(.L_x_193) ;  /* 0xfffffffc00f08947 */ /* 0x004fea000383ffff */
[----:B------:R-:W-:Y:S05]  /*b2f0*/  BRA `(.L_x_80) ;  /* 0xffffff7800bc7947 */ /* 0x000fea000383ffff */
.L_x_84:
[----:B------:R-:W-:-:S07]  /*b300*/  MOV R5, R4 ;  /* 0x0000000400057202 */ /* 0x000fce0000000f00 */
.L_x_194:
[----:B-1----:R1:W2:Y:S02]  /*b310*/  SYNCS.PHASECHK.TRANS64.TRYWAIT P0, [R6+URZ], R5 ;  /* 0x00000005060075a7 */ /* 0x0022a400080011ff */
[----:B--2---:R-:W-:Y:S05]  /*b320*/  @!P0 NANOSLEEP.SYNCS 0x989680 ;  /* 0x009896800000895d */ /* 0x004fea0003900000 */
[----:B------:R-:W2:Y:S02]  /*b330*/  @!P0 SYNCS.PHASECHK.TRANS64 P0, [R6+URZ], R5 ;  /* 0x00000005060085a7 */ /* 0x000ea400080010ff */
[----:B--2---:R-:W-:Y:S05]  /*b340*/  @!P0 BRA `(.L_x_194) ;  /* 0xfffffffc00f08947 */ /* 0x004fea000383ffff */
[----:B------:R-:W-:Y:S05]  /*b350*/  BRA `(.L_x_83) ;  /* 0xffffff7c00247947 */ /* 0x000fea000383ffff */
.L_x_86:
[----:B------:R-:W-:-:S07]  /*b360*/  MOV R5, UR34 ;  /* 0x0000002200057c02 */ /* 0x000fce0008000f00 */
.L_x_195:
[----:B--2---:R2:W3:Y:S02]  /*b370*/  SYNCS.PHASECHK.TRANS64.TRYWAIT P0, [R5+URZ], RZ ;  /* 0x000000ff050075a7 */ /* 0x0044e400080011ff */
[----:B---3--:R-:W-:Y:S05]  /*b380*/  @!P0 NANOSLEEP.SYNCS 0x989680 ;  /* 0x009896800000895d */ /* 0x008fea0003900000 */
[----:B------:R-:W3:Y:S02]  /*b390*/  @!P0 SYNCS.PHASECHK.TRANS64 P0, [R5+URZ], RZ ;  /* 0x000000ff050085a7 */ /* 0x000ee400080010ff */
[----:B---3--:R-:W-:Y:S05]  /*b3a0*/  @!P0 BRA `(.L_x_195) ;  /* 0xfffffffc00f08947 */ /* 0x008fea000383ffff */
[----:B------:R-:W-:Y:S05]  /*b3b0*/  BRA `(.L_x_196) ;  /* 0xffffff7c00947947 */ /* 0x000fea000383ffff */
.L_x_87:
[----:B------:R-:W-:Y:S01]  /*b3c0*/  HFMA2 R8, -RZ, RZ, -0.0 , 0 ;  /* 0x80000000ff087431 */ /* 0x000fe200000001ff */
[----:B------:R-:W-:Y:S02]  /*b3d0*/  MOV R5, UR34 ;  /* 0x0000002200057c02 */ /* 0x000fe40008000f00 */
[----:B------:R-:W-:-:S07]  /*b3e0*/  MOV R9, 0x80000000 ;  /* 0x8000000000097802 */ /* 0x000fce0000000f00 */
.L_x_197:
[----:B--2---:R2:W3:Y:S02]  /*b3f0*/  SYNCS.PHASECHK.TRANS64.TRYWAIT P0, [R5+URZ+0x48], R9 ;  /* 0x00004809050075a7 */ /* 0x0044e400080011ff */
[----:B---3--:R-:W-:Y:S05]  /*b400*/  @!P0 NANOSLEEP.SYNCS 0x989680 ;  /* 0x009896800000895d */ /* 0x008fea0003900000 */
[----:B------:R-:W3:Y:S02]  /*b410*/  @!P0 SYNCS.PHASECHK.TRANS64 P0, [R5+URZ+0x48], R9 ;  /* 0x00004809050085a7 */ /* 0x000ee400080010ff */
[----:B---3--:R-:W-:Y:S05]  /*b420*/  @!P0 BRA `(.L_x_197) ;  /* 0xfffffffc00f08947 */ /* 0x008fea000383ffff */
[----:B------:R-:W-:Y:S05]  /*b430*/  BRA `(.L_x_198) ;  /* 0xffffff8000207947 */ /* 0x000fea000383ffff */
.L_x_88:
[----:B--2---:R-:W-:-:S07]  /*b440*/  MOV R5, UR34 ;  /* 0x0000002200057c02 */ /* 0x004fce0008000f00 */
.L_x_199:
[----:B--2---:R2:W3:Y:S02]  /*b450*/  SYNCS.PHASECHK.TRANS64.TRYWAIT P0, [R5+URZ+0x10], RZ ;  /* 0x000010ff050075a7 */ /* 0x0044e400080011ff */
[----:B---3--:R-:W-:Y:S05]  /*b460*/  @!P0 NANOSLEEP.SYNCS 0x989680 ;  /* 0x009896800000895d */ /* 0x008fea0003900000 */
[----:B------:R-:W3:Y:S02]  /*b470*/  @!P0 SYNCS.PHASECHK.TRANS64 P0, [R5+URZ+0x10], RZ ;  /* 0x000010ff050085a7 */ /* 0x000ee400080010ff */
[----:B---3--:R-:W-:Y:S05]  /*b480*/  @!P0 BRA `(.L_x_199) ;  /* 0xfffffffc00f08947 */ /* 0x008fea000383ffff */
[----:B------:R-:W-:Y:S05]  /*b490*/  BRA `(.L_x_200) ;  /* 0xffffff8000287947 */ /* 0x000fea000383ffff */
.L_x_89:
[----:B------:R-:W-:Y:S01]  /*b4a0*/  HFMA2 R6, -RZ, RZ, -0.0 , 0 ;  /* 0x80000000ff067431 */ /* 0x000fe200000001ff */
[----:B------:R-:W-:Y:S02]  /*b4b0*/  MOV R5, UR34 ;  /* 0x0000002200057c02 */ /* 0x000fe40008000f00 */
[----:B------:R-:W-:-:S07]  /*b4c0*/  MOV R7, 0x80000000 ;  /* 0x8000000000077802 */ /* 0x000fce0000000f00 */
.L_x_201:
[----:B--2---:R2:W3:Y:S02]  /*b4d0*/  SYNCS.PHASECHK.TRANS64.TRYWAIT P0, [R5+URZ+0x58], R7 ;  /* 0x00005807050075a7 */ /* 0x0044e400080011ff */
[----:B---3--:R-:W-:Y:S05]  /*b4e0*/  @!P0 NANOSLEEP.SYNCS 0x989680 ;  /* 0x009896800000895d */ /* 0x008fea0003900000 */
[----:B------:R-:W3:Y:S02]  /*b4f0*/  @!P0 SYNCS.PHASECHK.TRANS64 P0, [R5+URZ+0x58], R7 ;  /* 0x00005807050085a7 */ /* 0x000ee400080010ff */
[----:B---3--:R-:W-:Y:S05]  /*b500*/  @!P0 BRA `(.L_x_201) ;  /* 0xfffffffc00f08947 */ /* 0x008fea000383ffff */
[----:B------:R-:W-:Y:S05]  /*b510*/  BRA `(.L_x_202) ;  /* 0xffffff8000a87947 */ /* 0x000fea000383ffff */
.L_x_90:
[----:B------:R-:W-:-:S07]  /*b520*/  MOV R5, UR34 ;  /* 0x0000002200057c02 */ /* 0x000fce0008000f00 */
.L_x_203:
[----:B--2---:R2:W3:Y:S02]  /*b530*/  SYNCS.PHASECHK.TRANS64.TRYWAIT P0, [R5+URZ+0x48], RZ ;  /* 0x000048ff050075a7 */ /* 0x0044e400080011ff */
[----:B---3--:R-:W-:Y:S05]  /*b540*/  @!P0 NANOSLEEP.SYNCS 0x989680 ;  /* 0x009896800000895d */ /* 0x008fea0003900000 */
[----:B------:R-:W3:Y:S02]  /*b550*/  @!P0 SYNCS.PHASECHK.TRANS64 P0, [R5+URZ+0x48], RZ ;  /* 0x000048ff050085a7 */ /* 0x000ee400080010ff */
[----:B---3--:R-:W-:Y:S05]  /*b560*/  @!P0 BRA `(.L_x_203) ;  /* 0xfffffffc00f08947 */ /* 0x008fea000383ffff */
[----:B------:R-:W-:Y:S05]  /*b570*/  BRA `(.L_x_204) ;  /* 0xffffff8400a87947 */ /* 0x000fea000383ffff */
.L_x_91:
[----:B------:R-:W-:-:S07]  /*b580*/  MOV R5, UR34 ;  /* 0x0000002200057c02 */ /* 0x000fce0008000f00 */
.L_x_205:
[----:B-1----:R1:W2:Y:S02]  /*b590*/  SYNCS.PHASECHK.TRANS64.TRYWAIT P0, [R5+URZ+0x100], RZ ;  /* 0x000100ff050075a7 */ /* 0x0022a400080011ff */
[----:B--2---:R-:W-:Y:S05]  /*b5a0*/  @!P0 NANOSLEEP.SYNCS 0x989680 ;  /* 0x009896800000895d */ /* 0x004fea0003900000 */
[----:B------:R-:W2:Y:S02]  /*b5b0*/  @!P0 SYNCS.PHASECHK.TRANS64 P0, [R5+URZ+0x100], RZ ;  /* 0x000100ff050085a7 */ /* 0x000ea400080010ff */
[----:B--2---:R-:W-:Y:S05]  /*b5c0*/  @!P0 BRA `(.L_x_205) ;  /* 0xfffffffc00f08947 */ /* 0x004fea000383ffff */
[----:B------:R-:W-:Y:S05]  /*b5d0*/  BRA `(.L_x_206) ;  /* 0xffffff8800287947 */ /* 0x000fea000383ffff */
.L_x_93:
[----:B-1----:R-:W-:Y:S02]  /*b5e0*/  MOV R5, UR34 ;  /* 0x0000002200057c02 */ /* 0x002fe40008000f00 */
[-C--:B------:R-:W-:Y:S02]  /*b5f0*/  MOV R8, R6.reuse ;  /* 0x0000000600087202 */ /* 0x080fe40000000f00 */
[----:B------:R-:W-:-:S07]  /*b600*/  MOV R9, R6 ;  /* 0x0000000600097202 */ /* 0x000fce0000000f00 */
.L_x_207:
[----:B-1----:R1:W2:Y:S02]  /*b610*/  SYNCS.PHASECHK.TRANS64.TRYWAIT P0, [R5+URZ], R9 ;  /* 0x00000009050075a7 */ /* 0x0022a400080011ff */
[----:B--2---:R-:W-:Y:S05]  /*b620*/  @!P0 NANOSLEEP.SYNCS 0x989680 ;  /* 0x009896800000895d */ /* 0x004fea0003900000 */
[----:B------:R-:W2:Y:S02]  /*b630*/  @!P0 SYNCS.PHASECHK.TRANS64 P0, [R5+URZ], R9 ;  /* 0x00000009050085a7 */ /* 0x000ea400080010ff */
[----:B--2---:R-:W-:Y:S05]  /*b640*/  @!P0 BRA `(.L_x_207) ;  /* 0xfffffffc00f08947 */ /* 0x004fea000383ffff */
[----:B------:R-:W-:Y:S05]  /*b650*/  BRA `(.L_x_208) ;  /* 0xffffff9000547947 */ /* 0x000fea000383ffff */
.L_x_94:
[----:B------:R-:W-:Y:S02]  /*b660*/  MOV R6, UR34 ;  /* 0x0000002200067c02 */ /* 0x000fe40008000f00 */
[-C--:B------:R-:W-:Y:S02]  /*b670*/  MOV R8, R7.reuse ;  /* 0x0000000700087202 */ /* 0x080fe40000000f00 */
[----:B------:R-:W-:-:S07]  /*b680*/  MOV R9, R7 ;  /* 0x0000000700097202 */ /* 0x000fce0000000f00 */
.L_x_209:
[----:B-1----:R1:W2:Y:S02]  /*b690*/  SYNCS.PHASECHK.TRANS64.TRYWAIT P0, [R6+URZ+0x98], R9 ;  /* 0x00009809060075a7 */ /* 0x0022a400080011ff */
[----:B--2---:R-:W-:Y:S05]  /*b6a0*/  @!P0 NANOSLEEP.SYNCS 0x989680 ;  /* 0x009896800000895d */ /* 0x004fea0003900000 */
[----:B------:R-:W2:Y:S02]  /*b6b0*/  @!P0 SYNCS.PHASECHK.TRANS64 P0, [R6+URZ+0x98], R9 ;  /* 0x00009809060085a7 */ /* 0x000ea400080010ff */
[----:B--2---:R-:W-:Y:S05]  /*b6c0*/  @!P0 BRA `(.L_x_209) ;  /* 0xfffffffc00f08947 */ /* 0x004fea000383ffff */
[----:B------:R-:W-:Y:S05]  /*b6d0*/  BRA `(.L_x_210) ;  /* 0xffffff9000407947 */ /* 0x000fea000383ffff */
.L_x_95:
[----:B------:R-:W-:Y:S02]  /*b6e0*/  MOV R5, UR34 ;  /* 0x0000002200057c02 */ /* 0x000fe40008000f00 */
[----:B------:R-:W-:-:S07]  /*b6f0*/  MOV R7, R6 ;  /* 0x0000000600077202 */ /* 0x000fce0000000f00 */
.L_x_211:
[----:B-1----:R1:W2:Y:S02]  /*b700*/  SYNCS.PHASECHK.TRANS64.TRYWAIT P0, [R5+URZ+0xf0], R7 ;  /* 0x0000f007050075a7 */ /* 0x0022a400080011ff */
[----:B--2---:R-:W-:Y:S05]  /*b710*/  @!P0 NANOSLEEP.SYNCS 0x989680 ;  /* 0x009896800000895d */ /* 0x004fea0003900000 */
[----:B------:R-:W2:Y:S02]  /*b720*/  @!P0 SYNCS.PHASECHK.TRANS64 P0, [R5+URZ+0xf0], R7 ;  /* 0x0000f007050085a7 */ /* 0x000ea400080010ff */
[----:B--2---:R-:W-:Y:S05]  /*b730*/  @!P0 BRA `(.L_x_211) ;  /* 0xfffffffc00f08947 */ /* 0x004fea000383ffff */
[----:B------:R-:W-:Y:S05]  /*b740*/  BRA `(.L_x_212) ;  /* 0xffffff9000a07947 */ /* 0x000fea000383ffff */
.L_x_96:
[----:B------:R-:W-:Y:S02]  /*b750*/  MOV R7, UR34 ;  /* 0x0000002200077c02 */ /* 0x000fe40008000f00 */
[----:B------:R-:W-:-:S07]  /*b760*/  MOV R9, R8 ;  /* 0x0000000800097202 */ /* 0x000fce0000000f00 */
.L_x_213:
[----:B-1----:R1:W2:Y:S02]  /*b770*/  SYNCS.PHASECHK.TRANS64.TRYWAIT P0, [R7+URZ+0x58], R9 ;  /* 0x00005809070075a7 */ /* 0x0022a400080011ff */
[----:B--2---:R-:W-:Y:S05]  /*b780*/  @!P0 NANOSLEEP.SYNCS 0x989680 ;  /* 0x009896800000895d */ /* 0x004fea0003900000 */
[----:B------:R-:W2:Y:S02]  /*b790*/  @!P0 SYNCS.PHASECHK.TRANS64 P0, [R7+URZ+0x58], R9 ;  /* 0x00005809070085a7 */ /* 0x000ea400080010ff */
[----:B--2---:R-:W-:Y:S05]  /*b7a0*/  @!P0 BRA `(.L_x_213) ;  /* 0xfffffffc00f08947 */ /* 0x004fea000383ffff */
[----:B------:R-:W-:Y:S05]  /*b7b0*/  BRA `(.L_x_214) ;  /* 0xffffff9000947947 */ /* 0x000fea000383ffff */
.L_x_97:
[----:B------:R-:W-:Y:S02]  /*b7c0*/  MOV R6, UR34 ;  /* 0x0000002200067c02 */ /* 0x000fe40008000f00 */
[-C--:B------:R-:W-:Y:S02]  /*b7d0*/  MOV R8, R7.reuse ;  /* 0x0000000700087202 */ /* 0x080fe40000000f00 */
[----:B------:R-:W-:-:S07]  /*b7e0*/  MOV R9, R7 ;  /* 0x0000000700097202 */ /* 0x000fce0000000f00 */
.L_x_215:
[----:B-1----:R1:W2:Y:S02]  /*b7f0*/  SYNCS.PHASECHK.TRANS64.TRYWAIT P0, [R6+URZ+0x10], R9 ;  /* 0x00001009060075a7 */ /* 0x0022a400080011ff */
[----:B--2---:R-:W-:Y:S05]  /*b800*/  @!P0 NANOSLEEP.SYNCS 0x989680 ;  /* 0x009896800000895d */ /* 0x004fea0003900000 */
[----:B------:R-:W2:Y:S02]  /*b810*/  @!P0 SYNCS.PHASECHK.TRANS64 P0, [R6+URZ+0x10], R9 ;  /* 0x00001009060085a7 */ /* 0x000ea400080010ff */
[----:B--2---:R-:W-:Y:S05]  /*b820*/  @!P0 BRA `(.L_x_215) ;  /* 0xfffffffc00f08947 */ /* 0x004fea000383ffff */
[----:B------:R-:W-:Y:S05]  /*b830*/  BRA `(.L_x_216) ;  /* 0xffffff9400787947 */ /* 0x000fea000383ffff */
.L_x_98:
[----:B------:R-:W-:Y:S02]  /*b840*/  MOV R5, UR34 ;  /* 0x0000002200057c02 */ /* 0x000fe40008000f00 */
[-C--:B------:R-:W-:Y:S02]  /*b850*/  MOV R8, R7.reuse ;  /* 0x0000000700087202 */ /* 0x080fe40000000f00 */
[----:B------:R-:W-:-:S07]  /*b860*/  MOV R9, R7 ;  /* 0x0000000700097202 */ /* 0x000fce0000000f00 */
.L_x_217:
[----:B-1----:R1:W2:Y:S02]  /*b870*/  SYNCS.PHASECHK.TRANS64.TRYWAIT P0, [R5+URZ+0x60], R9 ;  /* 0x00006009050075a7 */ /* 0x0022a400080011ff */
[----:B--2---:R-:W-:Y:S05]  /*b880*/  @!P0 NANOSLEEP.SYNCS 0x989680 ;  /* 0x009896800000895d */ /* 0x004fea0003900000 */
[----:B------:R-:W2:Y:S02]  /*b890*/  @!P0 SYNCS.PHASECHK.TRANS64 P0, [R5+URZ+0x60], R9 ;  /* 0x00006009050085a7 */ /* 0x000ea400080010ff */
[----:B--2---:R-:W-:Y:S05]  /*b8a0*/  @!P0 BRA `(.L_x_217) ;  /* 0xfffffffc00f08947 */ /* 0x004fea000383ffff */
[----:B------:R-:W-:Y:S05]  /*b8b0*/  BRA `(.L_x_218) ;  /* 0xffffff9400c87947 */ /* 0x000fea000383ffff */
.L_x_99:
[----:B-1----:R-:W-:Y:S02]  /*b8c0*/  MOV R5, UR34 ;  /* 0x0000002200057c02 */ /* 0x002fe40008000f00 */
[----:B------:R-:W-:-:S07]  /*b8d0*/  MOV R7, R6 ;  /* 0x0000000600077202 */ /* 0x000fce0000000f00 */
.L_x_219:
[----:B-1----:R1:W2:Y:S02]  /*b8e0*/  SYNCS.PHASECHK.TRANS64.TRYWAIT P0, [R5+URZ+0x120], R7 ;  /* 0x00012007050075a7 */ /* 0x0022a400080011ff */
[----:B--2---:R-:W-:Y:S05]  /*b8f0*/  @!P0 NANOSLEEP.SYNCS 0x989680 ;  /* 0x009896800000895d */ /* 0x004fea0003900000 */
[----:B------:R-:W2:Y:S02]  /*b900*/  @!P0 SYNCS.PHASECHK.TRANS64 P0, [R5+URZ+0x120], R7 ;  /* 0x00012007050085a7 */ /* 0x000ea400080010ff */
[----:B--2---:R-:W-:Y:S05]  /*b910*/  @!P0 BRA `(.L_x_219) ;  /* 0xfffffffc00f08947 */ /* 0x004fea000383ffff */
[----:B------:R-:W-:Y:S05]  /*b920*/  BRA `(.L_x_220) ;  /* 0xffffff9400bc7947 */ /* 0x000fea000383ffff */
.L_x_101:
[----:B------:R-:W-:Y:S02]  /*b930*/  SHF.L.U32 R6, R18, 0x1f, RZ ;  /* 0x0000001f12067819 */ /* 0x000fe400000006ff */
[----:B------:R-:W-:Y:S02]  /*b940*/  MOV R5, UR34 ;  /* 0x0000002200057c02 */ /* 0x000fe40008000f00 */
[----:B------:R-:W-:-:S07]  /*b950*/  MOV R7, R6 ;  /* 0x0000000600077202 */ /* 0x000fce0000000f00 */
.L_x_221:
[----:B-1----:R1:W2:Y:S02]  /*b960*/  SYNCS.PHASECHK.TRANS64.TRYWAIT P0, [R5+URZ+0x48], R7 ;  /* 0x00004807050075a7 */ /* 0x0022a400080011ff */
[----:B--2---:R-:W-:Y:S05]  /*b970*/  @!P0 NANOSLEEP.SYNCS 0x989680 ;  /* 0x009896800000895d */ /* 0x004fea0003900000 */
[----:B------:R-:W2:Y:S02]  /*b980*/  @!P0 SYNCS.PHASECHK.TRANS64 P0, [R5+URZ+0x48], R7 ;  /* 0x00004807050085a7 */ /* 0x000ea400080010ff */
[----:B--2---:R-:W-:Y:S05]  /*b990*/  @!P0 BRA `(.L_x_221) ;  /* 0xfffffffc00f08947 */ /* 0x004fea000383ffff */
[----:B------:R-:W-:Y:S05]  /*b9a0*/  BRA `(.L_x_222) ;  /* 0xffffff9800ac7947 */ /* 0x000fea000383ffff */
.L_x_103:
[----:B-1----:R-:W-:Y:S02]  /*b9b0*/  MOV R5, UR34 ;  /* 0x0000002200057c02 */ /* 0x002fe40008000f00 */
[----:B------:R-:W-:Y:S02]  /*b9c0*/  MOV R8, 0x80000000 ;  /* 0x8000000000087802 */ /* 0x000fe40000000f00 */
[----:B------:R-:W-:-:S07]  /*b9d0*/  MOV R9, 0x80000000 ;  /* 0x8000000000097802 */ /* 0x000fce0000000f00 */
.L_x_223:
[----:B-1----:R1:W2:Y:S02]  /*b9e0*/  SYNCS.PHASECHK.TRANS64.TRYWAIT P0, [R5+URZ+0x80], R9 ;  /* 0x00008009050075a7 */ /* 0x0022a400080011ff */
[----:B--2---:R-:W-:Y:S05]  /*b9f0*/  @!P0 NANOSLEEP.SYNCS 0x989680 ;  /* 0x009896800000895d */ /* 0x004fea0003900000 */
[----:B------:R-:W2:Y:S02]  /*ba00*/  @!P0 SYNCS.PHASECHK.TRANS64 P0, [R5+URZ+0x80], R9 ;  /* 0x00008009050085a7 */ /* 0x000ea400080010ff */
[----:B--2---:R-:W-:Y:S05]  /*ba10*/  @!P0 BRA `(.L_x_223) ;  /* 0xfffffffc00f08947 */ /* 0x004fea000383ffff */
[----:B------:R-:W-:Y:S05]  /*ba20*/  BRA `(.L_x_224) ;  /* 0xffffff9c00647947 */ /* 0x000fea000383ffff */
.L_x_104:
[----:B------:R-:W-:Y:S01]  /*ba30*/  HFMA2 R6, -RZ, RZ, -0.0 , 0 ;  /* 0x80000000ff067431 */ /* 0x000fe200000001ff */
[----:B-1----:R-:W-:Y:S02]  /*ba40*/  MOV R5, UR34 ;  /* 0x0000002200057c02 */ /* 0x002fe40008000f00 */
[----:B------:R-:W-:-:S07]  /*ba50*/  MOV R7, 0x80000000 ;  /* 0x8000000000077802 */ /* 0x000fce0000000f00 */
.L_x_225:
[----:B-1----:R1:W2:Y:S02]  /*ba60*/  SYNCS.PHASECHK.TRANS64.TRYWAIT P0, [R5+URZ+0x88], R7 ;  /* 0x00008807050075a7 */ /* 0x0022a400080011ff */
[----:B--2---:R-:W-:Y:S05]  /*ba70*/  @!P0 NANOSLEEP.SYNCS 0x989680 ;  /* 0x009896800000895d */ /* 0x004fea0003900000 */
[----:B------:R-:W2:Y:S02]  /*ba80*/  @!P0 SYNCS.PHASECHK.TRANS64 P0, [R5+URZ+0x88], R7 ;  /* 0x00008807050085a7 */ /* 0x000ea400080010ff */
[----:B--2---:R-:W-:Y:S05]  /*ba90*/  @!P0 BRA `(.L_x_225) ;  /* 0xfffffffc00f08947 */ /* 0x004fea000383ffff */
[----:B------:R-:W-:Y:S05]  /*baa0*/  BRA `(.L_x_226) ;  /* 0xffffff9c00547947 */ /* 0x000fea000383ffff */
.L_x_105:
[----:B-1----:R-:W-:Y:S02]  /*bab0*/  MOV R5, UR34 ;  /* 0x0000002200057c02 */ /* 0x002fe40008000f00 */
[----:B------:R-:W-:-:S07]  /*bac0*/  MOV R9, R8 ;  /* 0x0000000800097202 */ /* 0x000fce0000000f00 */
.L_x_227:
[----:B-1----:R1:W2:Y:S02]  /*bad0*/  SYNCS.PHASECHK.TRANS64.TRYWAIT P0, [R5+URZ+0xf0], R9 ;  /* 0x0000f009050075a7 */ /* 0x0022a400080011ff */
[----:B--2---:R-:W-:Y:S05]  /*bae0*/  @!P0 NANOSLEEP.SYNCS 0x989680 ;  /* 0x009896800000895d */ /* 0x004fea0003900000 */
[----:B------:R-:W2:Y:S02]  /*baf0*/  @!P0 SYNCS.PHASECHK.TRANS64 P0, [R5+URZ+0xf0], R9 ;  /* 0x0000f009050085a7 */ /* 0x000ea400080010ff */
[----:B--2---:R-:W-:Y:S05]  /*bb00*/  @!P0 BRA `(.L_x_227) ;  /* 0xfffffffc00f08947 */ /* 0x004fea000383ffff */
[----:B------:R-:W-:Y:S05]  /*bb10*/  BRA `(.L_x_228) ;  /* 0xffffff9c00447947 */ /* 0x000fea000383ffff */
.L_x_106:
[----:B------:R-:W-:Y:S02]  /*bb20*/  MOV R5, UR34 ;  /* 0x0000002200057c02 */ /* 0x000fe40008000f00 */
[----:B------:R-:W-:-:S07]  /*bb30*/  MOV R11, R10 ;  /* 0x0000000a000b7202 */ /* 0x000fce0000000f00 */
.L_x_229:
[----:B-1----:R1:W2:Y:S02]  /*bb40*/  SYNCS.PHASECHK.TRANS64.TRYWAIT P0, [R5+URZ+0x58], R11 ;  /* 0x0000580b050075a7 */ /* 0x0022a400080011ff */
[----:B--2---:R-:W-:Y:S05]  /*bb50*/  @!P0 NANOSLEEP.SYNCS 0x989680 ;  /* 0x009896800000895d */ /* 0x004fea0003900000 */
[----:B------:R-:W2:Y:S02]  /*bb60*/  @!P0 SYNCS.PHASECHK.TRANS64 P0, [R5+URZ+0x58], R11 ;  /* 0x0000580b050085a7 */ /* 0x000ea400080010ff */
[----:B--2---:R-:W-:Y:S05]  /*bb70*/  @!P0 BRA `(.L_x_229) ;  /* 0xfffffffc00f08947 */ /* 0x004fea000383ffff */
[----:B------:R-:W-:Y:S05]  /*bb80*/  BRA `(.L_x_230) ;  /* 0xffffffa000007947 */ /* 0x000fea000383ffff */
.L_x_107:
[----:B-1----:R-:W-:Y:S02]  /*bb90*/  MOV R5, UR34 ;  /* 0x0000002200057c02 */ /* 0x002fe40008000f00 */
[----:B------:R-:W-:-:S07]  /*bba0*/  MOV R17, R16 ;  /* 0x0000001000117202 */ /* 0x000fce0000000f00 */
.L_x_231:
[----:B-1----:R1:W2:Y:S02]  /*bbb0*/  SYNCS.PHASECHK.TRANS64.TRYWAIT P0, [R5+URZ+0x60], R17 ;  /* 0x00006011050075a7 */ /* 0x0022a400080011ff */
[----:B--2---:R-:W-:Y:S05]  /*bbc0*/  @!P0 NANOSLEEP.SYNCS 0x989680 ;  /* 0x009896800000895d */ /* 0x004fea0003900000 */
[----:B------:R-:W2:Y:S02]  /*bbd0*/  @!P0 SYNCS.PHASECHK.TRANS64 P0, [R5+URZ+0x60], R17 ;  /* 0x00006011050085a7 */ /* 0x000ea400080010ff */
[----:B--2---:R-:W-:Y:S05]  /*bbe0*/  @!P0 BRA `(.L_x_231) ;  /* 0xfffffffc00f08947 */ /* 0x004fea000383ffff */
[----:B------:R-:W-:Y:S05]  /*bbf0*/  BRA `(.L_x_232) ;  /* 0xffffffa0006c7947 */ /* 0x000fea000383ffff */
.L_x_108:
[----:B-1----:R-:W-:Y:S02]  /*bc00*/  MOV R5, UR34 ;  /* 0x0000002200057c02 */ /* 0x002fe40008000f00 */
[----:B------:R-:W-:-:S07]  /*bc10*/  MOV R7, R6 ;  /* 0x0000000600077202 */ /* 0x000fce0000000f00 */
.L_x_233:
[----:B-1----:R1:W2:Y:S02]  /*bc20*/  SYNCS.PHASECHK.TRANS64.TRYWAIT P0, [R5+URZ+0x120], R7 ;  /* 0x00012007050075a7 */ /* 0x0022a400080011ff */
[----:B--2---:R-:W-:Y:S05]  /*bc30*/  @!P0 NANOSLEEP.SYNCS 0x989680 ;  /* 0x009896800000895d */ /* 0x004fea0003900000 */
[----:B------:R-:W2:Y:S02]  /*bc40*/  @!P0 SYNCS.PHASECHK.TRANS64 P0, [R5+URZ+0x120], R7 ;  /* 0x00012007050085a7 */ /* 0x000ea400080010ff */
[----:B--2---:R-:W-:Y:S05]  /*bc50*/  @!P0 BRA `(.L_x_233) ;  /* 0xfffffffc00f08947 */ /* 0x004fea000383ffff */
[----:B------:R-:W-:Y:S05]  /*bc60*/  BRA `(.L_x_234) ;  /* 0xffffffa0005c7947 */ /* 0x000fea000383ffff */
.L_x_109:
[----:B-1----:R-:W-:Y:S02]  /*bc70*/  MOV R5, UR34 ;  /* 0x0000002200057c02 */ /* 0x002fe40008000f00 */
[----:B------:R-:W-:-:S07]  /*bc80*/  MOV R21, R20 ;  /* 0x0000001400157202 */ /* 0x000fce0000000f00 */
.L_x_235:
[----:B-1----:R1:W2:Y:S02]  /*bc90*/  SYNCS.PHASECHK.TRANS64.TRYWAIT P0, [R5+URZ+0x98], R21 ;  /* 0x00009815050075a7 */ /* 0x0022a400080011ff */
[----:B--2---:R-:W-:Y:S05]  /*bca0*/  @!P0 NANOSLEEP.SYNCS 0x989680 ;  /* 0x009896800000895d */ /* 0x004fea0003900000 */
[----:B------:R-:W2:Y:S02]  /*bcb0*/  @!P0 SYNCS.PHASECHK.TRANS64 P0, [R5+URZ+0x98], R21 ;  /* 0x00009815050085a7 */ /* 0x000ea400080010ff */
[----:B--2---:R-:W-:Y:S05]  /*bcc0*/  @!P0 BRA `(.L_x_235) ;  /* 0xfffffffc00f08947 */ /* 0x004fea000383ffff */
[----:B------:R-:W-:Y:S05]  /*bcd0*/  BRA `(.L_x_236) ;  /* 0xffffffa000587947 */ /* 0x000fea000383ffff */
.L_x_111:
[----:B------:R-:W-:-:S07]  /*bce0*/  MOV R3, UR34 ;  /* 0x0000002200037c02 */ /* 0x000fce0008000f00 */
.L_x_237:
[----:B--2---:R2:W3:Y:S02]  /*bcf0*/  SYNCS.PHASECHK.TRANS64.TRYWAIT P0, [R3+URZ+0xe8], RZ ;  /* 0x0000e8ff030075a7 */ /* 0x0044e400080011ff */
[----:B---3--:R-:W-:Y:S05]  /*bd00*/  @!P0 NANOSLEEP.SYNCS 0x989680 ;  /* 0x009896800000895d */ /* 0x008fea0003900000 */
[----:B------:R-:W3:Y:S02]  /*bd10*/  @!P0 SYNCS.PHASECHK.TRANS64 P0, [R3+URZ+0xe8], RZ ;  /* 0x0000e8ff030085a7 */ /* 0x000ee400080010ff */
[----:B---3--:R-:W-:Y:S05]  /*bd20*/  @!P0 BRA `(.L_x_237) ;  /* 0xfffffffc00f08947 */ /* 0x008fea000383ffff */
[----:B------:R-:W-:Y:S05]  /*bd30*/  BRA `(.L_x_238) ;  /* 0xffffffa400fc7947 */ /* 0x000fea000383ffff */
.L_x_119:
[----:B------:R-:W-:Y:S02]  /*bd40*/  MOV R6, UR6 ;  /* 0x0000000600067c02 */ /* 0x000fe40008000f00 */
[----:B------:R-:W-:Y:S02]  /*bd50*/  MOV R7, UR6 ;  /* 0x0000000600077c02 */ /* 0x000fe40008000f00 */
[----:B------:R-:W-:-:S07]  /*bd60*/  MOV R5, UR4 ;  /* 0x0000000400057c02 */ /* 0x000fce0008000f00 */
.L_x_239:
[----:B-1----:R1:W2:Y:S02]  /*bd70*/  SYNCS.PHASECHK.TRANS64.TRYWAIT P0, [R5+URZ+0x20], R7 ;  /* 0x00002007050075a7 */ /* 0x0022a400080011ff */
[----:B--2---:R-:W-:Y:S05]  /*bd80*/  @!P0 NANOSLEEP.SYNCS 0x989680 ;  /* 0x009896800000895d */ /* 0x004fea0003900000 */
[----:B------:R-:W2:Y:S02]  /*bd90*/  @!P0 SYNCS.PHASECHK.TRANS64 P0, [R5+URZ+0x20], R7 ;  /* 0x00002007050085a7 */ /* 0x000ea400080010ff */
[----:B--2---:R-:W-:Y:S05]  /*bda0*/  @!P0 BRA `(.L_x_239) ;  /* 0xfffffffc00f08947 */ /* 0x004fea000383ffff */
[----:B------:R-:W-:Y:S05]  /*bdb0*/  BRA `(.L_x_240) ;  /* 0xffffffac00cc7947 */ /* 0x000fea000383ffff */
.L_x_120:
[----:B------:R-:W-:Y:S02]  /*bdc0*/  MOV R6, UR5 ;  /* 0x0000000500067c02 */ /* 0x000fe40008000f00 */
[----:B-1----:R-:W-:Y:S02]  /*bdd0*/  MOV R7, UR5 ;  /* 0x0000000500077c02 */ /* 0x002fe40008000f00 */
[----:B------:R-:W-:-:S07]  /*bde0*/  MOV R4, UR4 ;  /* 0x0000000400047c02 */ /* 0x000fce0008000f00 */
.L_x_241:
[----:B-1----:R1:W2:Y:S02]  /*bdf0*/  SYNCS.PHASECHK.TRANS64.TRYWAIT P0, [R4+URZ+0x40], R7 ;  /* 0x00004007040075a7 */ /* 0x0022a400080011ff */
[----:B--2---:R-:W-:Y:S05]  /*be00*/  @!P0 NANOSLEEP.SYNCS 0x989680 ;  /* 0x009896800000895d */ /* 0x004fea0003900000 */
[----:B------:R-:W2:Y:S02]  /*be10*/  @!P0 SYNCS.PHASECHK.TRANS64 P0, [R4+URZ+0x40], R7 ;  /* 0x00004007040085a7 */ /* 0x000ea400080010ff */
[----:B--2---:R-:W-:Y:S05]  /*be20*/  @!P0 BRA `(.L_x_241) ;  /* 0xfffffffc00f08947 */ /* 0x004fea000383ffff */
[----:B------:R-:W-:Y:S05]  /*be30*/  BRA `(.L_x_242) ;  /* 0xffffffac00b87947 */ /* 0x000fea000383ffff */
.L_x_122:
[----:B------:R-:W-:Y:S02]  /*be40*/  MOV R6, UR6 ;  /* 0x0000000600067c02 */ /* 0x000fe40008000f00 */
[----:B------:R-:W-:Y:S02]  /*be50*/  MOV R7, UR6 ;  /* 0x0000000600077c02 */ /* 0x000fe40008000f00 */
[----:B------:R-:W-:-:S07]  /*be60*/  MOV R4, UR4 ;  /* 0x0000000400047c02 */ /* 0x000fce0008000f00 */
.L_x_243:
[----:B-1----:R1:W2:Y:S02]  /*be70*/  SYNCS.PHASECHK.TRANS64.TRYWAIT P0, [R4+URZ+0x30], R7 ;  /* 0x00003007040075a7 */ /* 0x0022a400080011ff */
[----:B--2---:R-:W-:Y:S05]  /*be80*/  @!P0 NANOSLEEP.SYNCS 0x989680 ;  /* 0x009896800000895d */ /* 0x004fea0003900000 */
[----:B------:R-:W2:Y:S02]  /*be90*/  @!P0 SYNCS.PHASECHK.TRANS64 P0, [R4+URZ+0x30], R7 ;  /* 0x00003007040085a7 */ /* 0x000ea400080010ff */
[----:B--2---:R-:W-:Y:S05]  /*bea0*/  @!P0 BRA `(.L_x_243) ;  /* 0xfffffffc00f08947 */ /* 0x004fea000383ffff */
[----:B------:R-:W-:Y:S05]  /*beb0*/  BRA `(.L_x_244) ;  /* 0xffffffbc00cc7947 */ /* 0x000fea000383ffff */
.L_x_123:
[----:B------:R-:W-:Y:S02]  /*bec0*/  MOV R6, UR5 ;  /* 0x0000000500067c02 */ /* 0x000fe40008000f00 */
[----:B-1----:R-:W-:Y:S02]  /*bed0*/  MOV R7, UR5 ;  /* 0x0000000500077c02 */ /* 0x002fe40008000f00 */
[----:B------:R-:W-:-:S07]  /*bee0*/  MOV R4, UR4 ;  /* 0x0000000400047c02 */ /* 0x000fce0008000f00 */
.L_x_245:
[----:B-1----:R1:W2:Y:S02]  /*bef0*/  SYNCS.PHASECHK.TRANS64.TRYWAIT P0, [R4+URZ+0x50], R7 ;  /* 0x00005007040075a7 */ /* 0x0022a400080011ff */
[----:B--2---:R-:W-:Y:S05]  /*bf00*/  @!P0 NANOSLEEP.SYNCS 0x989680 ;  /* 0x009896800000895d */ /* 0x004fea0003900000 */
[----:B------:R-:W2:Y:S02]  /*bf10*/  @!P0 SYNCS.PHASECHK.TRANS64 P0, [R4+URZ+0x50], R7 ;  /* 0x00005007040085a7 */ /* 0x000ea400080010ff */
[----:B--2---:R-:W-:Y:S05]  /*bf20*/  @!P0 BRA `(.L_x_245) ;  /* 0xfffffffc00f08947 */ /* 0x004fea000383ffff */
[----:B------:R-:W-:Y:S05]  /*bf30*/  BRA `(.L_x_246) ;  /* 0xffffffbc00bc7947 */ /* 0x000fea000383ffff */
.L_x_124:
[----:B------:R-:W-:Y:S02]  /*bf40*/  MOV R6, UR6 ;  /* 0x0000000600067c02 */ /* 0x000fe40008000f00 */
[----:B------:R-:W-:Y:S02]  /*bf50*/  MOV R7, UR6 ;  /* 0x0000000600077c02 */ /* 0x000fe40008000f00 */
[----:B------:R-:W-:-:S07]  /*bf60*/  MOV R4, UR4 ;  /* 0x0000000400047c02 */ /* 0x000fce0008000f00 */
.L_x_247:
[----:B-1----:R1:W2:Y:S02]  /*bf70*/  SYNCS.PHASECHK.TRANS64.TRYWAIT P0, [R4+URZ+0x68], R7 ;  /* 0x00006807040075a7 */ /* 0x0022a400080011ff */
[----:B--2---:R-:W-:Y:S05]  /*bf80*/  @!P0 NANOSLEEP.SYNCS 0x989680 ;  /* 0x009896800000895d */ /* 0x004fea0003900000 */
[----:B------:R-:W2:Y:S02]  /*bf90*/  @!P0 SYNCS.PHASECHK.TRANS64 P0, [R4+URZ+0x68], R7 ;  /* 0x00006807040085a7 */ /* 0x000ea400080010ff */
[----:B--2---:R-:W-:Y:S05]  /*bfa0*/  @!P0 BRA `(.L_x_247) ;  /* 0xfffffffc00f08947 */ /* 0x004fea000383ffff */
[----:B------:R-:W-:Y:S05]  /*bfb0*/  BRA `(.L_x_248) ;  /* 0xffffffc000ac7947 */ /* 0x000fea000383ffff */
.L_x_131:
[----:B------:R-:W-:-:S07]  /*bfc0*/  MOV R4, UR6 ;  /* 0x0000000600047c02 */ /* 0x000fce0008000f00 */
.L_x_249:
[----:B-1----:R1:W2:Y:S02]  /*bfd0*/  SYNCS.PHASECHK.TRANS64.TRYWAIT P0, [R4+URZ+0x70], RZ ;  /* 0x000070ff040075a7 */ /* 0x0022a400080011ff */
[----:B--2---:R-:W-:Y:S05]  /*bfe0*/  @!P0 NANOSLEEP.SYNCS 0x989680 ;  /* 0x009896800000895d */ /* 0x004fea0003900000 */
[----:B------:R-:W2:Y:S02]  /*bff0*/  @!P0 SYNCS.PHASECHK.TRANS64 P0, [R4+URZ+0x70], RZ ;  /* 0x000070ff040085a7 */ /* 0x000ea400080010ff */
[----:B--2---:R-:W-:Y:S05]  /*c000*/  @!P0 BRA `(.L_x_249) ;  /* 0xfffffffc00f08947 */ /* 0x004fea000383ffff */
[----:B------:R-:W-:Y:S05]  /*c010*/  BRA `(.L_x_250) ;  /* 0xffffffd000187947 */ /* 0x000fea000383ffff */
.L_x_133:
[----:B------:R-:W-:-:S07]  /*c020*/  MOV R4, UR6 ;  /* 0x0000000600047c02 */ /* 0x000fce0008000f00 */
.L_x_251:
[----:B--2---:R2:W3:Y:S02]  /*c030*/  SYNCS.PHASECHK.TRANS64.TRYWAIT P0, [R4+URZ+0x78], RZ ;  /* 0x000078ff040075a7 */ /* 0x0044e400080011ff */
[----:B---3--:R-:W-:Y:S05]  /*c040*/  @!P0 NANOSLEEP.SYNCS 0x989680 ;  /* 0x009896800000895d */ /* 0x008fea0003900000 */
[----:B------:R-:W3:Y:S02]  /*c050*/  @!P0 SYNCS.PHASECHK.TRANS64 P0, [R4+URZ+0x78], RZ ;  /* 0x000078ff040085a7 */ /* 0x000ee400080010ff */
[----:B---3--:R-:W-:Y:S05]  /*c060*/  @!P0 BRA `(.L_x_251) ;  /* 0xfffffffc00f08947 */ /* 0x008fea000383ffff */
[----:B------:R-:W-:Y:S05]  /*c070*/  BRA `(.L_x_252) ;  /* 0xffffffd400207947 */ /* 0x000fea000383ffff */
.L_x_142:
[----:B------:R-:W-:Y:S02]  /*c080*/  MOV R2, UR8 ;  /* 0x0000000800027c02 */ /* 0x000fe40008000f00 */
[----:B------:R-:W-:-:S07]  /*c090*/  MOV R5, R4 ;  /* 0x0000000400057202 */ /* 0x000fce0000000f00 */
.L_x_253:
[----:B--2---:R2:W3:Y:S02]  /*c0a0*/  SYNCS.PHASECHK.TRANS64.TRYWAIT P0, [R2+URZ+0x90], R5 ;  /* 0x00009005020075a7 */ /* 0x0044e400080011ff */
[----:B---3--:R-:W-:Y:S05]  /*c0b0*/  @!P0 NANOSLEEP.SYNCS 0x989680 ;  /* 0x009896800000895d */ /* 0x008fea0003900000 */
[----:B------:R-:W3:Y:S02]  /*c0c0*/  @!P0 SYNCS.PHASECHK.TRANS64 P0, [R2+URZ+0x90], R5 ;  /* 0x00009005020085a7 */ /* 0x000ee400080010ff */
[----:B---3--:R-:W-:Y:S05]  /*c0d0*/  @!P0 BRA `(.L_x_253) ;  /* 0xfffffffc00f08947 */ /* 0x008fea000383ffff */
[----:B------:R-:W-:Y:S05]  /*c0e0*/  BRA `(.L_x_254) ;  /* 0xffffffdc00c47947 */ /* 0x000fea000383ffff */
        .weak           $__internal_0_$__cuda_sm10x_tcgen05_guardrail_trap_col_being_dealloced_not_returned_by_alloc
        .type           $__internal_0_$__cuda_sm10x_tcgen05_guardrail_trap_col_being_dealloced_not_returned_by_alloc,@function
        .size           $__internal_0_$__cuda_sm10x_tcgen05_guardrail_trap_col_being_dealloced_not_returned_by_alloc,($__internal_1_$__cuda_sm10x_tcgen05_guardrail_trap_phase_invalid_during_alloc - $__internal_0_$__cuda_sm10x_tcgen05_guardrail_trap_col_being_dealloced_not_returned_by_alloc)
$__internal_0_$__cuda_sm10x_tcgen05_guardrail_trap_col_being_dealloced_not_returned_by_alloc:
[----:B------:R-:W-:Y:S05]  /*c0f0*/  BPT.TRAP 0x1 ;  /* 0x000000040000795c */ /* 0x000fea0000300000 */
[----:B------:R-:W-:-:S04]  /*c100*/  HFMA2 R5, -RZ, RZ, 0, 0 ;  /* 0x00000000ff057431 */ /* 0x000fc800000001ff */
[----:B------:R-:W-:Y:S05]  /*c110*/  RET.REL.NODEC R4 `(kernel_cutlass_kernel_flash_attncuteflash_bwd_sm100FlashAttentionBackwardSm100_object_at__tensor0000o6411101213_tensor0000_o_6410111213_tensor0000o6411101213_tensor0000_o_6410111213_tenso_0) ;  /* 0xffffff3c04b87950 */ /* 0x000fea0003c3ffff */
        .weak           $__internal_1_$__cuda_sm10x_tcgen05_guardrail_trap_phase_invalid_during_alloc
        .type           $__internal_1_$__cuda_sm10x_tcgen05_guardrail_trap_phase_invalid_during_alloc,@function
        .size           $__internal_1_$__cuda_sm10x_tcgen05_guardrail_trap_phase_invalid_during_alloc,($__internal_2_$__cuda_sm10x_tcgen05_guardrail_trap_unallocated_columns_being_dealloced - $__internal_1_$__cuda_sm10x_tcgen05_guardrail_trap_phase_invalid_during_alloc)
$__internal_1_$__cuda_sm10x_tcgen05_guardrail_trap_phase_invalid_during_alloc:
[----:B------:R-:W-:Y:S05]  /*c120*/  BPT.TRAP 0x1 ;  /* 0x000000040000795c */ /* 0x000fea0000300000 */
[----:B------:R-:W-:Y:S01]  /*c130*/  HFMA2 R5, -RZ, RZ, 0, 0 ;  /* 0x00000000ff057431 */ /* 0x000fe200000001ff */
[----:B------:R-:W-:-:S04]  /*c140*/  MOV R4, R6 ;  /* 0x0000000600047202 */ /* 0x000fc80000000f00 */
[----:B------:R-:W-:Y:S05]  /*c150*/  RET.REL.NODEC R4 `(kernel_cutlass_kernel_flash_attncuteflash_bwd_sm100FlashAttentionBackwardSm100_object_at__tensor0000o6411101213_tensor0000_o_6410111213_tensor0000o6411101213_tensor0000_o_6410111213_tenso_0) ;  /* 0xffffff3c04a87950 */ /* 0x000fea0003c3ffff */
        .weak           $__internal_2_$__cuda_sm10x_tcgen05_guardrail_trap_unallocated_columns_being_dealloced
        .type           $__internal_2_$__cuda_sm10x_tcgen05_guardrail_trap_unallocated_columns_being_dealloced,@function
        .size           $__internal_2_$__cuda_sm10x_tcgen05_guardrail_trap_unallocated_columns_being_dealloced,(.L_x_258 - $__internal_2_$__cuda_sm10x_tcgen05_guardrail_trap_unallocated_columns_being_dealloced)
$__internal_2_$__cuda_sm10x_tcgen05_guardrail_trap_unallocated_columns_being_dealloced:
[----:B------:R-:W-:Y:S05]  /*c160*/  BPT.TRAP 0x1 ;  /* 0x000000040000795c */ /* 0x000fea0000300000 */
[----:B------:R-:W-:-:S04]  /*c170*/  MOV R5, 0x0 ;  /* 0x0000000000057802 */ /* 0x000fc80000000f00 */
[----:B------:R-:W-:Y:S05]  /*c180*/  RET.REL.NODEC R4 `(kernel_cutlass_kernel_flash_attncuteflash_bwd_sm100FlashAttentionBackwardSm100_object_at__tensor0000o6411101213_tensor0000_o_6410111213_tensor0000o6411101213_tensor0000_o_6410111213_tenso_0) ;  /* 0xffffff3c049c7950 */ /* 0x000fea0003c3ffff */
.L_x_255:
[----:B------:R-:W-:-:S00]  /*c190*/  BRA `(.L_x_255) ;  /* 0xfffffffc00fc7947 */ /* 0x000fc0000383ffff */
[----:B------:R-:W-:-:S00]  /*c1a0*/  NOP ;  /* 0x0000000000007918 */ /* 0x000fc00000000000 */
        /* <DEDUP_REMOVED lines=13> */
.L_x_258:


//--------------------- .nv.shared.kernel_cutlass_kernel_flash_attncuteflash_bwd_sm100FlashAttentionBackwardSm100_object_at__tensor0000o6411101213_tensor0000_o_6410111213_tensor0000o6411101213_tensor0000_o_6410111213_tenso_0 --------------------------
	.section	.nv.shared.kernel_cutlass_kernel_flash_attncuteflash_bwd_sm100FlashAttentionBackwardSm100_object_at__tensor0000o6411101213_tensor0000_o_6410111213_tensor0000o6411101213_tensor0000_o_6410111213_tenso_0,"aw",@nobits
	.sectionflags	@""
	.align	1024
	.zero		1024


//--------------------- .nv.shared.reserved.0     --------------------------
	.section	.nv.shared.reserved.0,"aw",@nobits
	.align	8
	.weak		__nv_reservedSMEM_offset_0_alias
	.size		__nv_reservedSMEM_offset_0_alias, 0, 64
	.other		__nv_reservedSMEM_offset_0_alias,@"STO_CUDA_RESERVED_SHARED STV_DEFAULT"
__nv_reservedSMEM_offset_0_alias:
	.zero		0
.nv.shared.reserved.0:
	.zero		64
	.weak		__nv_reservedSMEM_allocation_phase
	.type		__nv_reservedSMEM_allocation_phase,@object
	.size		__nv_reservedSMEM_allocation_phase,(.L_0 - __nv_reservedSMEM_allocation_phase)
__nv_reservedSMEM_allocation_phase:
	.zero		1
.L_0:
	.zero		7
	.weak		__nv_reservedSMEM_devtool_atexit_pc
	.type		__nv_reservedSMEM_devtool_atexit_pc,@object
	.size		__nv_reservedSMEM_devtool_atexit_pc,(__nv_reservedSMEM_allocation_mask - __nv_reservedSMEM_devtool_atexit_pc)
__nv_reservedSMEM_devtool_atexit_pc:
	.zero		8
	.weak		__nv_reservedSMEM_allocation_mask
	.type		__nv_reservedSMEM_allocation_mask,@object
	.size		__nv_reservedSMEM_allocation_mask,(.L_2 - __nv_reservedSMEM_allocation_mask)
__nv_reservedSMEM_allocation_mask:
	.zero		4
.L_2:
	.zero		4
	.weak		__nv_reservedSMEM_tmem_allocation_pipeline_mbarrier
	.type		__nv_reservedSMEM_tmem_allocation_pipeline_mbarrier,@object
	.size		__nv_reservedSMEM_tmem_allocation_pipeline_mbarrier,(__nv_reservedSMEM_tmem_allocation_pipeline_mbarrier_parity - __nv_reservedSMEM_tmem_allocation_pipeline_mbarrier)
__nv_reservedSMEM_tmem_allocation_pipeline_mbarrier:
	.zero		8
	.weak		__nv_reservedSMEM_tmem_allocation_pipeline_mbarrier_parity
	.type		__nv_reservedSMEM_tmem_allocation_pipeline_mbarrier_parity,@object
	.size		__nv_reservedSMEM_tmem_allocation_pipeline_mbarrier_parity,(.L_4 - __nv_reservedSMEM_tmem_allocation_pipeline_mbarrier_parity)
__nv_reservedSMEM_tmem_allocation_pipeline_mbarrier_parity:
	.zero		4
.L_4:


//--------------------- .nv.constant0.kernel_cutlass_kernel_flash_attncuteflash_bwd_sm100FlashAttentionBackwardSm100_object_at__tensor0000o6411101213_tensor0000_o_6410111213_tensor0000o6411101213_tensor0000_o_6410111213_tenso_0 --------------------------
	.section	.nv.constant0.kernel_cutlass_kernel_flash_attncuteflash_bwd_sm100FlashAttentionBackwardSm100_object_at__tensor0000o6411101213_tensor0000_o_6410111213_tensor0000o6411101213_tensor0000_o_6410111213_tenso_0,"a",@progbits
	.sectionflags	@""
	.align	4
.nv.constant0.kernel_cutlass_kernel_flash_attncuteflash_bwd_sm100FlashAttentionBackwardSm100_object_at__tensor0000o6411101213_tensor0000_o_6410111213_tensor0000o6411101213_tensor0000_o_6410111213_tenso_0:
	.zero		2480


//--------------------- SYMBOLS --------------------------

	.type		.nv.reservedSmem.offset0,@object
	.size		.nv.reservedSmem.offset0,0x4
	.type		.nv.reservedSmem.cap,@object
	.size		.nv.reservedSmem.cap,0x4
